//
// Generated by NVIDIA NVVM Compiler
//
// Compiler Build ID: CL-36424714
// Cuda compilation tools, release 13.0, V13.0.88
// Based on NVVM 20.0.0
//

.version 9.0
.target sm_100
.address_size 64

	// .globl	_Z11forceKernelPdS_S_S_S_S_S_m
.extern .shared .align 16 .b8 position_shr[];

.visible .entry _Z11forceKernelPdS_S_S_S_S_S_m(
	.param .u64 .ptr .align 1 _Z11forceKernelPdS_S_S_S_S_S_m_param_0,
	.param .u64 .ptr .align 1 _Z11forceKernelPdS_S_S_S_S_S_m_param_1,
	.param .u64 .ptr .align 1 _Z11forceKernelPdS_S_S_S_S_S_m_param_2,
	.param .u64 .ptr .align 1 _Z11forceKernelPdS_S_S_S_S_S_m_param_3,
	.param .u64 .ptr .align 1 _Z11forceKernelPdS_S_S_S_S_S_m_param_4,
	.param .u64 .ptr .align 1 _Z11forceKernelPdS_S_S_S_S_S_m_param_5,
	.param .u64 .ptr .align 1 _Z11forceKernelPdS_S_S_S_S_S_m_param_6,
	.param .u64 _Z11forceKernelPdS_S_S_S_S_S_m_param_7
)
{
	.reg .pred 	%p<10>;
	.reg .b32 	%r<5>;
	.reg .b64 	%rd<63>;
	.reg .b64 	%fd<109>;

	ld.param.u64 	%rd31, [_Z11forceKernelPdS_S_S_S_S_S_m_param_0];
	ld.param.u64 	%rd37, [_Z11forceKernelPdS_S_S_S_S_S_m_param_1];
	ld.param.u64 	%rd38, [_Z11forceKernelPdS_S_S_S_S_S_m_param_2];
	ld.param.u64 	%rd32, [_Z11forceKernelPdS_S_S_S_S_S_m_param_3];
	ld.param.u64 	%rd33, [_Z11forceKernelPdS_S_S_S_S_S_m_param_4];
	ld.param.u64 	%rd34, [_Z11forceKernelPdS_S_S_S_S_S_m_param_5];
	ld.param.u64 	%rd35, [_Z11forceKernelPdS_S_S_S_S_S_m_param_6];
	ld.param.u64 	%rd36, [_Z11forceKernelPdS_S_S_S_S_S_m_param_7];
	cvta.to.global.u64 	%rd1, %rd32;
	cvta.to.global.u64 	%rd2, %rd38;
	cvta.to.global.u64 	%rd3, %rd37;
	cvta.to.global.u64 	%rd4, %rd31;
	mov.u32 	%r1, %ctaid.x;
	mov.u32 	%r2, %ntid.x;
	mov.u32 	%r3, %tid.x;
	mad.lo.s32 	%r4, %r1, %r2, %r3;
	cvt.u64.u32 	%rd5, %r4;
	setp.eq.s64 	%p1, %rd36, 0;
	@%p1 bra 	$L__BB0_10;
	cvta.to.global.u64 	%rd40, %rd33;
	cvta.to.global.u64 	%rd41, %rd34;
	cvta.to.global.u64 	%rd42, %rd35;
	shl.b64 	%rd43, %rd5, 3;
	add.s64 	%rd6, %rd4, %rd43;
	add.s64 	%rd7, %rd3, %rd43;
	add.s64 	%rd8, %rd2, %rd43;
	add.s64 	%rd9, %rd1, %rd43;
	add.s64 	%rd10, %rd40, %rd43;
	add.s64 	%rd11, %rd41, %rd43;
	add.s64 	%rd12, %rd42, %rd43;
	setp.eq.s64 	%p2, %rd36, 1;
	mov.b64 	%rd62, 0;
	@%p2 bra 	$L__BB0_8;
	add.s64 	%rd59, %rd1, 8;
	add.s64 	%rd58, %rd2, 8;
	add.s64 	%rd57, %rd3, 8;
	add.s64 	%rd56, %rd4, 8;
	mov.b64 	%rd61, 0;
	mov.u64 	%rd60, %rd5;
$L__BB0_3:
	setp.eq.s64 	%p3, %rd60, 0;
	@%p3 bra 	$L__BB0_5;
	ld.global.f64 	%fd1, [%rd6];
	ld.global.f64 	%fd2, [%rd56+-8];
	sub.f64 	%fd3, %fd1, %fd2;
	ld.global.f64 	%fd4, [%rd7];
	ld.global.f64 	%fd5, [%rd57+-8];
	sub.f64 	%fd6, %fd4, %fd5;
	ld.global.f64 	%fd7, [%rd8];
	ld.global.f64 	%fd8, [%rd58+-8];
	sub.f64 	%fd9, %fd7, %fd8;
	mul.f64 	%fd10, %fd6, %fd6;
	fma.rn.f64 	%fd11, %fd3, %fd3, %fd10;
	fma.rn.f64 	%fd12, %fd9, %fd9, %fd11;
	sqrt.rn.f64 	%fd13, %fd12;
	ld.global.f64 	%fd14, [%rd9];
	mul.f64 	%fd15, %fd3, %fd14;
	ld.global.f64 	%fd16, [%rd59+-8];
	mul.f64 	%fd17, %fd15, %fd16;
	mul.f64 	%fd18, %fd13, %fd13;
	mul.f64 	%fd19, %fd13, %fd18;
	div.rn.f64 	%fd20, %fd17, %fd19;
	ld.global.f64 	%fd21, [%rd10];
	add.f64 	%fd22, %fd21, %fd20;
	st.global.f64 	[%rd10], %fd22;
	ld.global.f64 	%fd23, [%rd9];
	mul.f64 	%fd24, %fd6, %fd23;
	ld.global.f64 	%fd25, [%rd59+-8];
	mul.f64 	%fd26, %fd24, %fd25;
	div.rn.f64 	%fd27, %fd26, %fd19;
	ld.global.f64 	%fd28, [%rd11];
	add.f64 	%fd29, %fd28, %fd27;
	st.global.f64 	[%rd11], %fd29;
	ld.global.f64 	%fd30, [%rd9];
	mul.f64 	%fd31, %fd9, %fd30;
	ld.global.f64 	%fd32, [%rd59+-8];
	mul.f64 	%fd33, %fd31, %fd32;
	div.rn.f64 	%fd34, %fd33, %fd19;
	ld.global.f64 	%fd35, [%rd12];
	add.f64 	%fd36, %fd35, %fd34;
	st.global.f64 	[%rd12], %fd36;
$L__BB0_5:
	add.s64 	%rd45, %rd61, 1;
	setp.eq.s64 	%p4, %rd45, %rd5;
	@%p4 bra 	$L__BB0_7;
	ld.global.f64 	%fd37, [%rd6];
	ld.global.f64 	%fd38, [%rd56];
	sub.f64 	%fd39, %fd37, %fd38;
	ld.global.f64 	%fd40, [%rd7];
	ld.global.f64 	%fd41, [%rd57];
	sub.f64 	%fd42, %fd40, %fd41;
	ld.global.f64 	%fd43, [%rd8];
	ld.global.f64 	%fd44, [%rd58];
	sub.f64 	%fd45, %fd43, %fd44;
	mul.f64 	%fd46, %fd42, %fd42;
	fma.rn.f64 	%fd47, %fd39, %fd39, %fd46;
	fma.rn.f64 	%fd48, %fd45, %fd45, %fd47;
	sqrt.rn.f64 	%fd49, %fd48;
	ld.global.f64 	%fd50, [%rd9];
	mul.f64 	%fd51, %fd39, %fd50;
	ld.global.f64 	%fd52, [%rd59];
	mul.f64 	%fd53, %fd51, %fd52;
	mul.f64 	%fd54, %fd49, %fd49;
	mul.f64 	%fd55, %fd49, %fd54;
	div.rn.f64 	%fd56, %fd53, %fd55;
	ld.global.f64 	%fd57, [%rd10];
	add.f64 	%fd58, %fd57, %fd56;
	st.global.f64 	[%rd10], %fd58;
	ld.global.f64 	%fd59, [%rd9];
	mul.f64 	%fd60, %fd42, %fd59;
	ld.global.f64 	%fd61, [%rd59];
	mul.f64 	%fd62, %fd60, %fd61;
	div.rn.f64 	%fd63, %fd62, %fd55;
	ld.global.f64 	%fd64, [%rd11];
	add.f64 	%fd65, %fd64, %fd63;
	st.global.f64 	[%rd11], %fd65;
	ld.global.f64 	%fd66, [%rd9];
	mul.f64 	%fd67, %fd45, %fd66;
	ld.global.f64 	%fd68, [%rd59];
	mul.f64 	%fd69, %fd67, %fd68;
	div.rn.f64 	%fd70, %fd69, %fd55;
	ld.global.f64 	%fd71, [%rd12];
	add.f64 	%fd72, %fd71, %fd70;
	st.global.f64 	[%rd12], %fd72;
$L__BB0_7:
	add.s64 	%rd61, %rd61, 2;
	add.s64 	%rd60, %rd60, -2;
	add.s64 	%rd59, %rd59, 16;
	add.s64 	%rd58, %rd58, 16;
	add.s64 	%rd57, %rd57, 16;
	add.s64 	%rd56, %rd56, 16;
	and.b64  	%rd62, %rd36, -2;
	setp.ne.s64 	%p5, %rd61, %rd62;
	@%p5 bra 	$L__BB0_3;
$L__BB0_8:
	and.b64  	%rd46, %rd36, 1;
	setp.eq.b64 	%p6, %rd46, 1;
	not.pred 	%p7, %p6;
	setp.eq.s64 	%p8, %rd62, %rd5;
	or.pred  	%p9, %p7, %p8;
	@%p9 bra 	$L__BB0_10;
	ld.param.u64 	%rd55, [_Z11forceKernelPdS_S_S_S_S_S_m_param_3];
	ld.param.u64 	%rd54, [_Z11forceKernelPdS_S_S_S_S_S_m_param_0];
	ld.global.f64 	%fd73, [%rd6];
	cvta.to.global.u64 	%rd47, %rd54;
	shl.b64 	%rd48, %rd62, 3;
	add.s64 	%rd49, %rd47, %rd48;
	ld.global.f64 	%fd74, [%rd49];
	sub.f64 	%fd75, %fd73, %fd74;
	ld.global.f64 	%fd76, [%rd7];
	add.s64 	%rd50, %rd3, %rd48;
	ld.global.f64 	%fd77, [%rd50];
	sub.f64 	%fd78, %fd76, %fd77;
	ld.global.f64 	%fd79, [%rd8];
	add.s64 	%rd51, %rd2, %rd48;
	ld.global.f64 	%fd80, [%rd51];
	sub.f64 	%fd81, %fd79, %fd80;
	mul.f64 	%fd82, %fd78, %fd78;
	fma.rn.f64 	%fd83, %fd75, %fd75, %fd82;
	fma.rn.f64 	%fd84, %fd81, %fd81, %fd83;
	sqrt.rn.f64 	%fd85, %fd84;
	ld.global.f64 	%fd86, [%rd9];
	mul.f64 	%fd87, %fd75, %fd86;
	cvta.to.global.u64 	%rd52, %rd55;
	add.s64 	%rd53, %rd52, %rd48;
	ld.global.f64 	%fd88, [%rd53];
	mul.f64 	%fd89, %fd87, %fd88;
	mul.f64 	%fd90, %fd85, %fd85;
	mul.f64 	%fd91, %fd85, %fd90;
	div.rn.f64 	%fd92, %fd89, %fd91;
	ld.global.f64 	%fd93, [%rd10];
	add.f64 	%fd94, %fd93, %fd92;
	st.global.f64 	[%rd10], %fd94;
	ld.global.f64 	%fd95, [%rd9];
	mul.f64 	%fd96, %fd78, %fd95;
	ld.global.f64 	%fd97, [%rd53];
	mul.f64 	%fd98, %fd96, %fd97;
	div.rn.f64 	%fd99, %fd98, %fd91;
	ld.global.f64 	%fd100, [%rd11];
	add.f64 	%fd101, %fd100, %fd99;
	st.global.f64 	[%rd11], %fd101;
	ld.global.f64 	%fd102, [%rd9];
	mul.f64 	%fd103, %fd81, %fd102;
	ld.global.f64 	%fd104, [%rd53];
	mul.f64 	%fd105, %fd103, %fd104;
	div.rn.f64 	%fd106, %fd105, %fd91;
	ld.global.f64 	%fd107, [%rd12];
	add.f64 	%fd108, %fd107, %fd106;
	st.global.f64 	[%rd12], %fd108;
$L__BB0_10:
	ret;

}
	// .globl	_Z14OptForceKernelPdS_S_S_S_S_S_m
.visible .entry _Z14OptForceKernelPdS_S_S_S_S_S_m(
	.param .u64 .ptr .align 1 _Z14OptForceKernelPdS_S_S_S_S_S_m_param_0,
	.param .u64 .ptr .align 1 _Z14OptForceKernelPdS_S_S_S_S_S_m_param_1,
	.param .u64 .ptr .align 1 _Z14OptForceKernelPdS_S_S_S_S_S_m_param_2,
	.param .u64 .ptr .align 1 _Z14OptForceKernelPdS_S_S_S_S_S_m_param_3,
	.param .u64 .ptr .align 1 _Z14OptForceKernelPdS_S_S_S_S_S_m_param_4,
	.param .u64 .ptr .align 1 _Z14OptForceKernelPdS_S_S_S_S_S_m_param_5,
	.param .u64 .ptr .align 1 _Z14OptForceKernelPdS_S_S_S_S_S_m_param_6,
	.param .u64 _Z14OptForceKernelPdS_S_S_S_S_S_m_param_7
)
{
	.reg .pred 	%p<9>;
	.reg .b32 	%r<41>;
	.reg .b64 	%rd<33>;
	.reg .b64 	%fd<194>;

	ld.param.u64 	%rd9, [_Z14OptForceKernelPdS_S_S_S_S_S_m_param_0];
	ld.param.u64 	%rd10, [_Z14OptForceKernelPdS_S_S_S_S_S_m_param_1];
	ld.param.u64 	%rd11, [_Z14OptForceKernelPdS_S_S_S_S_S_m_param_2];
	ld.param.u64 	%rd12, [_Z14OptForceKernelPdS_S_S_S_S_S_m_param_3];
	ld.param.u64 	%rd6, [_Z14OptForceKernelPdS_S_S_S_S_S_m_param_5];
	ld.param.u64 	%rd8, [_Z14OptForceKernelPdS_S_S_S_S_S_m_param_7];
	cvta.to.global.u64 	%rd1, %rd12;
	cvta.to.global.u64 	%rd2, %rd11;
	cvta.to.global.u64 	%rd3, %rd10;
	cvta.to.global.u64 	%rd4, %rd9;
	mov.u32 	%r17, %ctaid.x;
	mov.u32 	%r1, %ntid.x;
	mov.u32 	%r2, %tid.x;
	mad.lo.s32 	%r3, %r17, %r1, %r2;
	mul.wide.s32 	%rd13, %r3, 8;
	add.s64 	%rd14, %rd4, %rd13;
	ld.global.f64 	%fd1, [%rd14];
	add.s64 	%rd15, %rd3, %rd13;
	ld.global.f64 	%fd2, [%rd15];
	add.s64 	%rd16, %rd2, %rd13;
	ld.global.f64 	%fd3, [%rd16];
	add.s64 	%rd17, %rd1, %rd13;
	ld.global.f64 	%fd4, [%rd17];
	setp.eq.s64 	%p1, %rd8, 0;
	mov.f64 	%fd189, 0d0000000000000000;
	mov.f64 	%fd188, %fd189;
	mov.f64 	%fd190, %fd189;
	@%p1 bra 	$L__BB1_11;
	mov.f64 	%fd190, 0d0000000000000000;
	mov.b32 	%r35, 0;
	shl.b32 	%r21, %r2, 5;
	mov.u32 	%r22, position_shr;
	add.s32 	%r23, %r22, %r21;
	mov.u32 	%r36, %r35;
	mov.f64 	%fd188, %fd190;
	mov.f64 	%fd189, %fd190;
$L__BB1_2:
	setp.lt.u32 	%p2, %r1, 4;
	mad.lo.s32 	%r20, %r35, %r1, %r2;
	mul.wide.s32 	%rd18, %r20, 8;
	add.s64 	%rd19, %rd4, %rd18;
	ld.global.f64 	%fd41, [%rd19];
	add.s64 	%rd20, %rd3, %rd18;
	ld.global.f64 	%fd42, [%rd20];
	add.s64 	%rd21, %rd2, %rd18;
	ld.global.f64 	%fd43, [%rd21];
	add.s64 	%rd22, %rd1, %rd18;
	ld.global.f64 	%fd44, [%rd22];
	st.shared.v2.f64 	[%r23], {%fd41, %fd42};
	st.shared.v2.f64 	[%r23+16], {%fd43, %fd44};
	bar.sync 	0;
	mov.b32 	%r40, 0;
	@%p2 bra 	$L__BB1_5;
	mov.u32 	%r25, position_shr;
	add.s32 	%r37, %r25, 64;
	and.b32  	%r26, %r1, -4;
	neg.s32 	%r38, %r26;
$L__BB1_4:
	.pragma "nounroll";
	and.b32  	%r40, %r1, 2044;
	ld.shared.v2.f64 	{%fd45, %fd46}, [%r37+-64];
	ld.shared.v2.f64 	{%fd47, %fd48}, [%r37+-48];
	sub.f64 	%fd49, %fd45, %fd1;
	sub.f64 	%fd50, %fd46, %fd2;
	sub.f64 	%fd51, %fd47, %fd3;
	mul.f64 	%fd52, %fd50, %fd50;
	fma.rn.f64 	%fd53, %fd49, %fd49, %fd52;
	fma.rn.f64 	%fd54, %fd51, %fd51, %fd53;
	add.f64 	%fd55, %fd54, 0d3E112E0BE826D695;
	rsqrt.approx.f64 	%fd56, %fd55;
	mul.f64 	%fd57, %fd56, %fd56;
	mul.f64 	%fd58, %fd56, %fd57;
	mul.f64 	%fd59, %fd4, %fd48;
	mul.f64 	%fd60, %fd59, %fd58;
	fma.rn.f64 	%fd61, %fd49, %fd60, %fd188;
	fma.rn.f64 	%fd62, %fd50, %fd60, %fd189;
	fma.rn.f64 	%fd63, %fd51, %fd60, %fd190;
	ld.shared.v2.f64 	{%fd64, %fd65}, [%r37+-32];
	ld.shared.v2.f64 	{%fd66, %fd67}, [%r37+-16];
	sub.f64 	%fd68, %fd64, %fd1;
	sub.f64 	%fd69, %fd65, %fd2;
	sub.f64 	%fd70, %fd66, %fd3;
	mul.f64 	%fd71, %fd69, %fd69;
	fma.rn.f64 	%fd72, %fd68, %fd68, %fd71;
	fma.rn.f64 	%fd73, %fd70, %fd70, %fd72;
	add.f64 	%fd74, %fd73, 0d3E112E0BE826D695;
	rsqrt.approx.f64 	%fd75, %fd74;
	mul.f64 	%fd76, %fd75, %fd75;
	mul.f64 	%fd77, %fd75, %fd76;
	mul.f64 	%fd78, %fd4, %fd67;
	mul.f64 	%fd79, %fd78, %fd77;
	fma.rn.f64 	%fd80, %fd68, %fd79, %fd61;
	fma.rn.f64 	%fd81, %fd69, %fd79, %fd62;
	fma.rn.f64 	%fd82, %fd70, %fd79, %fd63;
	ld.shared.v2.f64 	{%fd83, %fd84}, [%r37];
	ld.shared.v2.f64 	{%fd85, %fd86}, [%r37+16];
	sub.f64 	%fd87, %fd83, %fd1;
	sub.f64 	%fd88, %fd84, %fd2;
	sub.f64 	%fd89, %fd85, %fd3;
	mul.f64 	%fd90, %fd88, %fd88;
	fma.rn.f64 	%fd91, %fd87, %fd87, %fd90;
	fma.rn.f64 	%fd92, %fd89, %fd89, %fd91;
	add.f64 	%fd93, %fd92, 0d3E112E0BE826D695;
	rsqrt.approx.f64 	%fd94, %fd93;
	mul.f64 	%fd95, %fd94, %fd94;
	mul.f64 	%fd96, %fd94, %fd95;
	mul.f64 	%fd97, %fd4, %fd86;
	mul.f64 	%fd98, %fd97, %fd96;
	fma.rn.f64 	%fd99, %fd87, %fd98, %fd80;
	fma.rn.f64 	%fd100, %fd88, %fd98, %fd81;
	fma.rn.f64 	%fd101, %fd89, %fd98, %fd82;
	ld.shared.v2.f64 	{%fd102, %fd103}, [%r37+32];
	ld.shared.v2.f64 	{%fd104, %fd105}, [%r37+48];
	sub.f64 	%fd106, %fd102, %fd1;
	sub.f64 	%fd107, %fd103, %fd2;
	sub.f64 	%fd108, %fd104, %fd3;
	mul.f64 	%fd109, %fd107, %fd107;
	fma.rn.f64 	%fd110, %fd106, %fd106, %fd109;
	fma.rn.f64 	%fd111, %fd108, %fd108, %fd110;
	add.f64 	%fd112, %fd111, 0d3E112E0BE826D695;
	rsqrt.approx.f64 	%fd113, %fd112;
	mul.f64 	%fd114, %fd113, %fd113;
	mul.f64 	%fd115, %fd113, %fd114;
	mul.f64 	%fd116, %fd4, %fd105;
	mul.f64 	%fd117, %fd116, %fd115;
	fma.rn.f64 	%fd188, %fd106, %fd117, %fd99;
	fma.rn.f64 	%fd189, %fd107, %fd117, %fd100;
	fma.rn.f64 	%fd190, %fd108, %fd117, %fd101;
	add.s32 	%r38, %r38, 4;
	add.s32 	%r37, %r37, 128;
	setp.ne.s32 	%p3, %r38, 0;
	@%p3 bra 	$L__BB1_4;
$L__BB1_5:
	and.b32  	%r27, %r1, 3;
	setp.eq.s32 	%p4, %r27, 0;
	@%p4 bra 	$L__BB1_10;
	setp.eq.s32 	%p5, %r27, 1;
	@%p5 bra 	$L__BB1_8;
	shl.b32 	%r28, %r40, 5;
	mov.u32 	%r29, position_shr;
	add.s32 	%r30, %r29, %r28;
	ld.shared.v2.f64 	{%fd119, %fd120}, [%r30];
	ld.shared.v2.f64 	{%fd121, %fd122}, [%r30+16];
	sub.f64 	%fd123, %fd119, %fd1;
	sub.f64 	%fd124, %fd120, %fd2;
	sub.f64 	%fd125, %fd121, %fd3;
	mul.f64 	%fd126, %fd124, %fd124;
	fma.rn.f64 	%fd127, %fd123, %fd123, %fd126;
	fma.rn.f64 	%fd128, %fd125, %fd125, %fd127;
	add.f64 	%fd129, %fd128, 0d3E112E0BE826D695;
	rsqrt.approx.f64 	%fd130, %fd129;
	mul.f64 	%fd131, %fd130, %fd130;
	mul.f64 	%fd132, %fd130, %fd131;
	mul.f64 	%fd133, %fd4, %fd122;
	mul.f64 	%fd134, %fd133, %fd132;
	fma.rn.f64 	%fd135, %fd123, %fd134, %fd188;
	fma.rn.f64 	%fd136, %fd124, %fd134, %fd189;
	fma.rn.f64 	%fd137, %fd125, %fd134, %fd190;
	ld.shared.v2.f64 	{%fd138, %fd139}, [%r30+32];
	ld.shared.v2.f64 	{%fd140, %fd141}, [%r30+48];
	sub.f64 	%fd142, %fd138, %fd1;
	sub.f64 	%fd143, %fd139, %fd2;
	sub.f64 	%fd144, %fd140, %fd3;
	mul.f64 	%fd145, %fd143, %fd143;
	fma.rn.f64 	%fd146, %fd142, %fd142, %fd145;
	fma.rn.f64 	%fd147, %fd144, %fd144, %fd146;
	add.f64 	%fd148, %fd147, 0d3E112E0BE826D695;
	rsqrt.approx.f64 	%fd149, %fd148;
	mul.f64 	%fd150, %fd149, %fd149;
	mul.f64 	%fd151, %fd149, %fd150;
	mul.f64 	%fd152, %fd4, %fd141;
	mul.f64 	%fd153, %fd152, %fd151;
	fma.rn.f64 	%fd188, %fd142, %fd153, %fd135;
	fma.rn.f64 	%fd189, %fd143, %fd153, %fd136;
	fma.rn.f64 	%fd190, %fd144, %fd153, %fd137;
	add.s32 	%r40, %r40, 2;
$L__BB1_8:
	and.b32  	%r31, %r1, 1;
	setp.eq.b32 	%p6, %r31, 1;
	not.pred 	%p7, %p6;
	@%p7 bra 	$L__BB1_10;
	shl.b32 	%r32, %r40, 5;
	mov.u32 	%r33, position_shr;
	add.s32 	%r34, %r33, %r32;
	ld.shared.v2.f64 	{%fd154, %fd155}, [%r34];
	ld.shared.v2.f64 	{%fd156, %fd157}, [%r34+16];
	sub.f64 	%fd158, %fd154, %fd1;
	sub.f64 	%fd159, %fd155, %fd2;
	sub.f64 	%fd160, %fd156, %fd3;
	mul.f64 	%fd161, %fd159, %fd159;
	fma.rn.f64 	%fd162, %fd158, %fd158, %fd161;
	fma.rn.f64 	%fd163, %fd160, %fd160, %fd162;
	add.f64 	%fd164, %fd163, 0d3E112E0BE826D695;
	rsqrt.approx.f64 	%fd165, %fd164;
	mul.f64 	%fd166, %fd165, %fd165;
	mul.f64 	%fd167, %fd165, %fd166;
	mul.f64 	%fd168, %fd4, %fd157;
	mul.f64 	%fd169, %fd168, %fd167;
	fma.rn.f64 	%fd188, %fd158, %fd169, %fd188;
	fma.rn.f64 	%fd189, %fd159, %fd169, %fd189;
	fma.rn.f64 	%fd190, %fd160, %fd169, %fd190;
$L__BB1_10:
	bar.sync 	0;
	add.s32 	%r36, %r36, %r1;
	add.s32 	%r35, %r35, 1;
	cvt.s64.s32 	%rd23, %r36;
	setp.gt.u64 	%p8, %rd8, %rd23;
	@%p8 bra 	$L__BB1_2;
$L__BB1_11:
	ld.param.u64 	%rd32, [_Z14OptForceKernelPdS_S_S_S_S_S_m_param_6];
	ld.param.u64 	%rd31, [_Z14OptForceKernelPdS_S_S_S_S_S_m_param_4];
	cvta.to.global.u64 	%rd24, %rd31;
	cvta.to.global.u64 	%rd25, %rd6;
	cvta.to.global.u64 	%rd26, %rd32;
	mul.wide.s32 	%rd27, %r3, 8;
	add.s64 	%rd28, %rd24, %rd27;
	st.global.f64 	[%rd28], %fd188;
	add.s64 	%rd29, %rd25, %rd27;
	st.global.f64 	[%rd29], %fd189;
	add.s64 	%rd30, %rd26, %rd27;
	st.global.f64 	[%rd30], %fd190;
	ret;

}
	// .globl	_Z15WarpForceKernelPdS_S_S_S_S_S_m
.visible .entry _Z15WarpForceKernelPdS_S_S_S_S_S_m(
	.param .u64 .ptr .align 1 _Z15WarpForceKernelPdS_S_S_S_S_S_m_param_0,
	.param .u64 .ptr .align 1 _Z15WarpForceKernelPdS_S_S_S_S_S_m_param_1,
	.param .u64 .ptr .align 1 _Z15WarpForceKernelPdS_S_S_S_S_S_m_param_2,
	.param .u64 .ptr .align 1 _Z15WarpForceKernelPdS_S_S_S_S_S_m_param_3,
	.param .u64 .ptr .align 1 _Z15WarpForceKernelPdS_S_S_S_S_S_m_param_4,
	.param .u64 .ptr .align 1 _Z15WarpForceKernelPdS_S_S_S_S_S_m_param_5,
	.param .u64 .ptr .align 1 _Z15WarpForceKernelPdS_S_S_S_S_S_m_param_6,
	.param .u64 _Z15WarpForceKernelPdS_S_S_S_S_S_m_param_7
)
{
	.reg .pred 	%p<259>;
	.reg .b32 	%r<518>;
	.reg .b64 	%rd<51>;
	.reg .b64 	%fd<748>;

	ld.param.u64 	%rd16, [_Z15WarpForceKernelPdS_S_S_S_S_S_m_param_0];
	ld.param.u64 	%rd17, [_Z15WarpForceKernelPdS_S_S_S_S_S_m_param_1];
	ld.param.u64 	%rd18, [_Z15WarpForceKernelPdS_S_S_S_S_S_m_param_2];
	ld.param.u64 	%rd19, [_Z15WarpForceKernelPdS_S_S_S_S_S_m_param_3];
	ld.param.u64 	%rd23, [_Z15WarpForceKernelPdS_S_S_S_S_S_m_param_7];
	mov.u32 	%r2, %ctaid.x;
	mov.u32 	%r3, %ntid.x;
	mov.u32 	%r1, %tid.x;
	mad.lo.s32 	%r4, %r2, %r3, %r1;
	cvt.u64.u32 	%rd1, %r4;
	setp.le.u64 	%p1, %rd23, %rd1;
	@%p1 bra 	$L__BB2_4;
	cvta.to.global.u64 	%rd25, %rd19;
	cvta.to.global.u64 	%rd26, %rd18;
	cvta.to.global.u64 	%rd27, %rd17;
	cvta.to.global.u64 	%rd28, %rd16;
	shl.b64 	%rd29, %rd1, 3;
	add.s64 	%rd30, %rd28, %rd29;
	ld.global.f64 	%fd1, [%rd30];
	add.s64 	%rd31, %rd27, %rd29;
	ld.global.f64 	%fd2, [%rd31];
	add.s64 	%rd32, %rd26, %rd29;
	ld.global.f64 	%fd3, [%rd32];
	add.s64 	%rd33, %rd25, %rd29;
	ld.global.f64 	%fd4, [%rd33];
	shl.b32 	%r5, %r1, 3;
	cvt.u64.u32 	%rd34, %r5;
	and.b64  	%rd35, %rd34, 248;
	add.s64 	%rd49, %rd25, %rd35;
	add.s64 	%rd48, %rd26, %rd35;
	add.s64 	%rd47, %rd27, %rd35;
	add.s64 	%rd46, %rd28, %rd35;
	mov.f64 	%fd745, 0d0000000000000000;
	mov.b64 	%rd50, 0;
	mov.f64 	%fd746, %fd745;
	mov.f64 	%fd747, %fd745;
$L__BB2_2:
	ld.global.f64 	%fd18, [%rd49];
	ld.global.f64 	%fd16, [%rd48];
	ld.global.f64 	%fd14, [%rd47];
	ld.global.f64 	%fd12, [%rd46];
	// begin inline asm
	mov.b64 {%r6,%r7}, %fd12;
	// end inline asm
	shfl.sync.idx.b32	%r9|%p2, %r7, 0, 31, -1;
	shfl.sync.idx.b32	%r8|%p3, %r6, 0, 31, -1;
	// begin inline asm
	mov.b64 %fd13, {%r8,%r9};
	// end inline asm
	sub.f64 	%fd268, %fd1, %fd13;
	// begin inline asm
	mov.b64 {%r10,%r11}, %fd14;
	// end inline asm
	shfl.sync.idx.b32	%r13|%p4, %r11, 0, 31, -1;
	shfl.sync.idx.b32	%r12|%p5, %r10, 0, 31, -1;
	// begin inline asm
	mov.b64 %fd15, {%r12,%r13};
	// end inline asm
	sub.f64 	%fd269, %fd2, %fd15;
	// begin inline asm
	mov.b64 {%r14,%r15}, %fd16;
	// end inline asm
	shfl.sync.idx.b32	%r17|%p6, %r15, 0, 31, -1;
	shfl.sync.idx.b32	%r16|%p7, %r14, 0, 31, -1;
	// begin inline asm
	mov.b64 %fd17, {%r16,%r17};
	// end inline asm
	sub.f64 	%fd270, %fd3, %fd17;
	mul.f64 	%fd271, %fd269, %fd269;
	fma.rn.f64 	%fd272, %fd268, %fd268, %fd271;
	fma.rn.f64 	%fd273, %fd270, %fd270, %fd272;
	add.f64 	%fd274, %fd273, 0d3E112E0BE826D695;
	rsqrt.approx.f64 	%fd275, %fd274;
	mul.f64 	%fd276, %fd275, %fd275;
	mul.f64 	%fd277, %fd275, %fd276;
	// begin inline asm
	mov.b64 {%r18,%r19}, %fd18;
	// end inline asm
	shfl.sync.idx.b32	%r21|%p8, %r19, 0, 31, -1;
	shfl.sync.idx.b32	%r20|%p9, %r18, 0, 31, -1;
	// begin inline asm
	mov.b64 %fd19, {%r20,%r21};
	// end inline asm
	mul.f64 	%fd278, %fd4, %fd19;
	mul.f64 	%fd279, %fd277, %fd278;
	fma.rn.f64 	%fd280, %fd268, %fd279, %fd747;
	fma.rn.f64 	%fd281, %fd269, %fd279, %fd746;
	fma.rn.f64 	%fd282, %fd270, %fd279, %fd745;
	// begin inline asm
	mov.b64 {%r22,%r23}, %fd12;
	// end inline asm
	shfl.sync.idx.b32	%r25|%p10, %r23, 1, 31, -1;
	shfl.sync.idx.b32	%r24|%p11, %r22, 1, 31, -1;
	// begin inline asm
	mov.b64 %fd21, {%r24,%r25};
	// end inline asm
	sub.f64 	%fd283, %fd1, %fd21;
	// begin inline asm
	mov.b64 {%r26,%r27}, %fd14;
	// end inline asm
	shfl.sync.idx.b32	%r29|%p12, %r27, 1, 31, -1;
	shfl.sync.idx.b32	%r28|%p13, %r26, 1, 31, -1;
	// begin inline asm
	mov.b64 %fd23, {%r28,%r29};
	// end inline asm
	sub.f64 	%fd284, %fd2, %fd23;
	// begin inline asm
	mov.b64 {%r30,%r31}, %fd16;
	// end inline asm
	shfl.sync.idx.b32	%r33|%p14, %r31, 1, 31, -1;
	shfl.sync.idx.b32	%r32|%p15, %r30, 1, 31, -1;
	// begin inline asm
	mov.b64 %fd25, {%r32,%r33};
	// end inline asm
	sub.f64 	%fd285, %fd3, %fd25;
	mul.f64 	%fd286, %fd284, %fd284;
	fma.rn.f64 	%fd287, %fd283, %fd283, %fd286;
	fma.rn.f64 	%fd288, %fd285, %fd285, %fd287;
	add.f64 	%fd289, %fd288, 0d3E112E0BE826D695;
	rsqrt.approx.f64 	%fd290, %fd289;
	mul.f64 	%fd291, %fd290, %fd290;
	mul.f64 	%fd292, %fd290, %fd291;
	// begin inline asm
	mov.b64 {%r34,%r35}, %fd18;
	// end inline asm
	shfl.sync.idx.b32	%r37|%p16, %r35, 1, 31, -1;
	shfl.sync.idx.b32	%r36|%p17, %r34, 1, 31, -1;
	// begin inline asm
	mov.b64 %fd27, {%r36,%r37};
	// end inline asm
	mul.f64 	%fd293, %fd4, %fd27;
	mul.f64 	%fd294, %fd292, %fd293;
	fma.rn.f64 	%fd295, %fd283, %fd294, %fd280;
	fma.rn.f64 	%fd296, %fd284, %fd294, %fd281;
	fma.rn.f64 	%fd297, %fd285, %fd294, %fd282;
	// begin inline asm
	mov.b64 {%r38,%r39}, %fd12;
	// end inline asm
	shfl.sync.idx.b32	%r41|%p18, %r39, 2, 31, -1;
	shfl.sync.idx.b32	%r40|%p19, %r38, 2, 31, -1;
	// begin inline asm
	mov.b64 %fd29, {%r40,%r41};
	// end inline asm
	sub.f64 	%fd298, %fd1, %fd29;
	// begin inline asm
	mov.b64 {%r42,%r43}, %fd14;
	// end inline asm
	shfl.sync.idx.b32	%r45|%p20, %r43, 2, 31, -1;
	shfl.sync.idx.b32	%r44|%p21, %r42, 2, 31, -1;
	// begin inline asm
	mov.b64 %fd31, {%r44,%r45};
	// end inline asm
	sub.f64 	%fd299, %fd2, %fd31;
	// begin inline asm
	mov.b64 {%r46,%r47}, %fd16;
	// end inline asm
	shfl.sync.idx.b32	%r49|%p22, %r47, 2, 31, -1;
	shfl.sync.idx.b32	%r48|%p23, %r46, 2, 31, -1;
	// begin inline asm
	mov.b64 %fd33, {%r48,%r49};
	// end inline asm
	sub.f64 	%fd300, %fd3, %fd33;
	mul.f64 	%fd301, %fd299, %fd299;
	fma.rn.f64 	%fd302, %fd298, %fd298, %fd301;
	fma.rn.f64 	%fd303, %fd300, %fd300, %fd302;
	add.f64 	%fd304, %fd303, 0d3E112E0BE826D695;
	rsqrt.approx.f64 	%fd305, %fd304;
	mul.f64 	%fd306, %fd305, %fd305;
	mul.f64 	%fd307, %fd305, %fd306;
	// begin inline asm
	mov.b64 {%r50,%r51}, %fd18;
	// end inline asm
	shfl.sync.idx.b32	%r53|%p24, %r51, 2, 31, -1;
	shfl.sync.idx.b32	%r52|%p25, %r50, 2, 31, -1;
	// begin inline asm
	mov.b64 %fd35, {%r52,%r53};
	// end inline asm
	mul.f64 	%fd308, %fd4, %fd35;
	mul.f64 	%fd309, %fd307, %fd308;
	fma.rn.f64 	%fd310, %fd298, %fd309, %fd295;
	fma.rn.f64 	%fd311, %fd299, %fd309, %fd296;
	fma.rn.f64 	%fd312, %fd300, %fd309, %fd297;
	// begin inline asm
	mov.b64 {%r54,%r55}, %fd12;
	// end inline asm
	shfl.sync.idx.b32	%r57|%p26, %r55, 3, 31, -1;
	shfl.sync.idx.b32	%r56|%p27, %r54, 3, 31, -1;
	// begin inline asm
	mov.b64 %fd37, {%r56,%r57};
	// end inline asm
	sub.f64 	%fd313, %fd1, %fd37;
	// begin inline asm
	mov.b64 {%r58,%r59}, %fd14;
	// end inline asm
	shfl.sync.idx.b32	%r61|%p28, %r59, 3, 31, -1;
	shfl.sync.idx.b32	%r60|%p29, %r58, 3, 31, -1;
	// begin inline asm
	mov.b64 %fd39, {%r60,%r61};
	// end inline asm
	sub.f64 	%fd314, %fd2, %fd39;
	// begin inline asm
	mov.b64 {%r62,%r63}, %fd16;
	// end inline asm
	shfl.sync.idx.b32	%r65|%p30, %r63, 3, 31, -1;
	shfl.sync.idx.b32	%r64|%p31, %r62, 3, 31, -1;
	// begin inline asm
	mov.b64 %fd41, {%r64,%r65};
	// end inline asm
	sub.f64 	%fd315, %fd3, %fd41;
	mul.f64 	%fd316, %fd314, %fd314;
	fma.rn.f64 	%fd317, %fd313, %fd313, %fd316;
	fma.rn.f64 	%fd318, %fd315, %fd315, %fd317;
	add.f64 	%fd319, %fd318, 0d3E112E0BE826D695;
	rsqrt.approx.f64 	%fd320, %fd319;
	mul.f64 	%fd321, %fd320, %fd320;
	mul.f64 	%fd322, %fd320, %fd321;
	// begin inline asm
	mov.b64 {%r66,%r67}, %fd18;
	// end inline asm
	shfl.sync.idx.b32	%r69|%p32, %r67, 3, 31, -1;
	shfl.sync.idx.b32	%r68|%p33, %r66, 3, 31, -1;
	// begin inline asm
	mov.b64 %fd43, {%r68,%r69};
	// end inline asm
	mul.f64 	%fd323, %fd4, %fd43;
	mul.f64 	%fd324, %fd322, %fd323;
	fma.rn.f64 	%fd325, %fd313, %fd324, %fd310;
	fma.rn.f64 	%fd326, %fd314, %fd324, %fd311;
	fma.rn.f64 	%fd327, %fd315, %fd324, %fd312;
	// begin inline asm
	mov.b64 {%r70,%r71}, %fd12;
	// end inline asm
	shfl.sync.idx.b32	%r73|%p34, %r71, 4, 31, -1;
	shfl.sync.idx.b32	%r72|%p35, %r70, 4, 31, -1;
	// begin inline asm
	mov.b64 %fd45, {%r72,%r73};
	// end inline asm
	sub.f64 	%fd328, %fd1, %fd45;
	// begin inline asm
	mov.b64 {%r74,%r75}, %fd14;
	// end inline asm
	shfl.sync.idx.b32	%r77|%p36, %r75, 4, 31, -1;
	shfl.sync.idx.b32	%r76|%p37, %r74, 4, 31, -1;
	// begin inline asm
	mov.b64 %fd47, {%r76,%r77};
	// end inline asm
	sub.f64 	%fd329, %fd2, %fd47;
	// begin inline asm
	mov.b64 {%r78,%r79}, %fd16;
	// end inline asm
	shfl.sync.idx.b32	%r81|%p38, %r79, 4, 31, -1;
	shfl.sync.idx.b32	%r80|%p39, %r78, 4, 31, -1;
	// begin inline asm
	mov.b64 %fd49, {%r80,%r81};
	// end inline asm
	sub.f64 	%fd330, %fd3, %fd49;
	mul.f64 	%fd331, %fd329, %fd329;
	fma.rn.f64 	%fd332, %fd328, %fd328, %fd331;
	fma.rn.f64 	%fd333, %fd330, %fd330, %fd332;
	add.f64 	%fd334, %fd333, 0d3E112E0BE826D695;
	rsqrt.approx.f64 	%fd335, %fd334;
	mul.f64 	%fd336, %fd335, %fd335;
	mul.f64 	%fd337, %fd335, %fd336;
	// begin inline asm
	mov.b64 {%r82,%r83}, %fd18;
	// end inline asm
	shfl.sync.idx.b32	%r85|%p40, %r83, 4, 31, -1;
	shfl.sync.idx.b32	%r84|%p41, %r82, 4, 31, -1;
	// begin inline asm
	mov.b64 %fd51, {%r84,%r85};
	// end inline asm
	mul.f64 	%fd338, %fd4, %fd51;
	mul.f64 	%fd339, %fd337, %fd338;
	fma.rn.f64 	%fd340, %fd328, %fd339, %fd325;
	fma.rn.f64 	%fd341, %fd329, %fd339, %fd326;
	fma.rn.f64 	%fd342, %fd330, %fd339, %fd327;
	// begin inline asm
	mov.b64 {%r86,%r87}, %fd12;
	// end inline asm
	shfl.sync.idx.b32	%r89|%p42, %r87, 5, 31, -1;
	shfl.sync.idx.b32	%r88|%p43, %r86, 5, 31, -1;
	// begin inline asm
	mov.b64 %fd53, {%r88,%r89};
	// end inline asm
	sub.f64 	%fd343, %fd1, %fd53;
	// begin inline asm
	mov.b64 {%r90,%r91}, %fd14;
	// end inline asm
	shfl.sync.idx.b32	%r93|%p44, %r91, 5, 31, -1;
	shfl.sync.idx.b32	%r92|%p45, %r90, 5, 31, -1;
	// begin inline asm
	mov.b64 %fd55, {%r92,%r93};
	// end inline asm
	sub.f64 	%fd344, %fd2, %fd55;
	// begin inline asm
	mov.b64 {%r94,%r95}, %fd16;
	// end inline asm
	shfl.sync.idx.b32	%r97|%p46, %r95, 5, 31, -1;
	shfl.sync.idx.b32	%r96|%p47, %r94, 5, 31, -1;
	// begin inline asm
	mov.b64 %fd57, {%r96,%r97};
	// end inline asm
	sub.f64 	%fd345, %fd3, %fd57;
	mul.f64 	%fd346, %fd344, %fd344;
	fma.rn.f64 	%fd347, %fd343, %fd343, %fd346;
	fma.rn.f64 	%fd348, %fd345, %fd345, %fd347;
	add.f64 	%fd349, %fd348, 0d3E112E0BE826D695;
	rsqrt.approx.f64 	%fd350, %fd349;
	mul.f64 	%fd351, %fd350, %fd350;
	mul.f64 	%fd352, %fd350, %fd351;
	// begin inline asm
	mov.b64 {%r98,%r99}, %fd18;
	// end inline asm
	shfl.sync.idx.b32	%r101|%p48, %r99, 5, 31, -1;
	shfl.sync.idx.b32	%r100|%p49, %r98, 5, 31, -1;
	// begin inline asm
	mov.b64 %fd59, {%r100,%r101};
	// end inline asm
	mul.f64 	%fd353, %fd4, %fd59;
	mul.f64 	%fd354, %fd352, %fd353;
	fma.rn.f64 	%fd355, %fd343, %fd354, %fd340;
	fma.rn.f64 	%fd356, %fd344, %fd354, %fd341;
	fma.rn.f64 	%fd357, %fd345, %fd354, %fd342;
	// begin inline asm
	mov.b64 {%r102,%r103}, %fd12;
	// end inline asm
	shfl.sync.idx.b32	%r105|%p50, %r103, 6, 31, -1;
	shfl.sync.idx.b32	%r104|%p51, %r102, 6, 31, -1;
	// begin inline asm
	mov.b64 %fd61, {%r104,%r105};
	// end inline asm
	sub.f64 	%fd358, %fd1, %fd61;
	// begin inline asm
	mov.b64 {%r106,%r107}, %fd14;
	// end inline asm
	shfl.sync.idx.b32	%r109|%p52, %r107, 6, 31, -1;
	shfl.sync.idx.b32	%r108|%p53, %r106, 6, 31, -1;
	// begin inline asm
	mov.b64 %fd63, {%r108,%r109};
	// end inline asm
	sub.f64 	%fd359, %fd2, %fd63;
	// begin inline asm
	mov.b64 {%r110,%r111}, %fd16;
	// end inline asm
	shfl.sync.idx.b32	%r113|%p54, %r111, 6, 31, -1;
	shfl.sync.idx.b32	%r112|%p55, %r110, 6, 31, -1;
	// begin inline asm
	mov.b64 %fd65, {%r112,%r113};
	// end inline asm
	sub.f64 	%fd360, %fd3, %fd65;
	mul.f64 	%fd361, %fd359, %fd359;
	fma.rn.f64 	%fd362, %fd358, %fd358, %fd361;
	fma.rn.f64 	%fd363, %fd360, %fd360, %fd362;
	add.f64 	%fd364, %fd363, 0d3E112E0BE826D695;
	rsqrt.approx.f64 	%fd365, %fd364;
	mul.f64 	%fd366, %fd365, %fd365;
	mul.f64 	%fd367, %fd365, %fd366;
	// begin inline asm
	mov.b64 {%r114,%r115}, %fd18;
	// end inline asm
	shfl.sync.idx.b32	%r117|%p56, %r115, 6, 31, -1;
	shfl.sync.idx.b32	%r116|%p57, %r114, 6, 31, -1;
	// begin inline asm
	mov.b64 %fd67, {%r116,%r117};
	// end inline asm
	mul.f64 	%fd368, %fd4, %fd67;
	mul.f64 	%fd369, %fd367, %fd368;
	fma.rn.f64 	%fd370, %fd358, %fd369, %fd355;
	fma.rn.f64 	%fd371, %fd359, %fd369, %fd356;
	fma.rn.f64 	%fd372, %fd360, %fd369, %fd357;
	// begin inline asm
	mov.b64 {%r118,%r119}, %fd12;
	// end inline asm
	shfl.sync.idx.b32	%r121|%p58, %r119, 7, 31, -1;
	shfl.sync.idx.b32	%r120|%p59, %r118, 7, 31, -1;
	// begin inline asm
	mov.b64 %fd69, {%r120,%r121};
	// end inline asm
	sub.f64 	%fd373, %fd1, %fd69;
	// begin inline asm
	mov.b64 {%r122,%r123}, %fd14;
	// end inline asm
	shfl.sync.idx.b32	%r125|%p60, %r123, 7, 31, -1;
	shfl.sync.idx.b32	%r124|%p61, %r122, 7, 31, -1;
	// begin inline asm
	mov.b64 %fd71, {%r124,%r125};
	// end inline asm
	sub.f64 	%fd374, %fd2, %fd71;
	// begin inline asm
	mov.b64 {%r126,%r127}, %fd16;
	// end inline asm
	shfl.sync.idx.b32	%r129|%p62, %r127, 7, 31, -1;
	shfl.sync.idx.b32	%r128|%p63, %r126, 7, 31, -1;
	// begin inline asm
	mov.b64 %fd73, {%r128,%r129};
	// end inline asm
	sub.f64 	%fd375, %fd3, %fd73;
	mul.f64 	%fd376, %fd374, %fd374;
	fma.rn.f64 	%fd377, %fd373, %fd373, %fd376;
	fma.rn.f64 	%fd378, %fd375, %fd375, %fd377;
	add.f64 	%fd379, %fd378, 0d3E112E0BE826D695;
	rsqrt.approx.f64 	%fd380, %fd379;
	mul.f64 	%fd381, %fd380, %fd380;
	mul.f64 	%fd382, %fd380, %fd381;
	// begin inline asm
	mov.b64 {%r130,%r131}, %fd18;
	// end inline asm
	shfl.sync.idx.b32	%r133|%p64, %r131, 7, 31, -1;
	shfl.sync.idx.b32	%r132|%p65, %r130, 7, 31, -1;
	// begin inline asm
	mov.b64 %fd75, {%r132,%r133};
	// end inline asm
	mul.f64 	%fd383, %fd4, %fd75;
	mul.f64 	%fd384, %fd382, %fd383;
	fma.rn.f64 	%fd385, %fd373, %fd384, %fd370;
	fma.rn.f64 	%fd386, %fd374, %fd384, %fd371;
	fma.rn.f64 	%fd387, %fd375, %fd384, %fd372;
	// begin inline asm
	mov.b64 {%r134,%r135}, %fd12;
	// end inline asm
	shfl.sync.idx.b32	%r137|%p66, %r135, 8, 31, -1;
	shfl.sync.idx.b32	%r136|%p67, %r134, 8, 31, -1;
	// begin inline asm
	mov.b64 %fd77, {%r136,%r137};
	// end inline asm
	sub.f64 	%fd388, %fd1, %fd77;
	// begin inline asm
	mov.b64 {%r138,%r139}, %fd14;
	// end inline asm
	shfl.sync.idx.b32	%r141|%p68, %r139, 8, 31, -1;
	shfl.sync.idx.b32	%r140|%p69, %r138, 8, 31, -1;
	// begin inline asm
	mov.b64 %fd79, {%r140,%r141};
	// end inline asm
	sub.f64 	%fd389, %fd2, %fd79;
	// begin inline asm
	mov.b64 {%r142,%r143}, %fd16;
	// end inline asm
	shfl.sync.idx.b32	%r145|%p70, %r143, 8, 31, -1;
	shfl.sync.idx.b32	%r144|%p71, %r142, 8, 31, -1;
	// begin inline asm
	mov.b64 %fd81, {%r144,%r145};
	// end inline asm
	sub.f64 	%fd390, %fd3, %fd81;
	mul.f64 	%fd391, %fd389, %fd389;
	fma.rn.f64 	%fd392, %fd388, %fd388, %fd391;
	fma.rn.f64 	%fd393, %fd390, %fd390, %fd392;
	add.f64 	%fd394, %fd393, 0d3E112E0BE826D695;
	rsqrt.approx.f64 	%fd395, %fd394;
	mul.f64 	%fd396, %fd395, %fd395;
	mul.f64 	%fd397, %fd395, %fd396;
	// begin inline asm
	mov.b64 {%r146,%r147}, %fd18;
	// end inline asm
	shfl.sync.idx.b32	%r149|%p72, %r147, 8, 31, -1;
	shfl.sync.idx.b32	%r148|%p73, %r146, 8, 31, -1;
	// begin inline asm
	mov.b64 %fd83, {%r148,%r149};
	// end inline asm
	mul.f64 	%fd398, %fd4, %fd83;
	mul.f64 	%fd399, %fd397, %fd398;
	fma.rn.f64 	%fd400, %fd388, %fd399, %fd385;
	fma.rn.f64 	%fd401, %fd389, %fd399, %fd386;
	fma.rn.f64 	%fd402, %fd390, %fd399, %fd387;
	// begin inline asm
	mov.b64 {%r150,%r151}, %fd12;
	// end inline asm
	shfl.sync.idx.b32	%r153|%p74, %r151, 9, 31, -1;
	shfl.sync.idx.b32	%r152|%p75, %r150, 9, 31, -1;
	// begin inline asm
	mov.b64 %fd85, {%r152,%r153};
	// end inline asm
	sub.f64 	%fd403, %fd1, %fd85;
	// begin inline asm
	mov.b64 {%r154,%r155}, %fd14;
	// end inline asm
	shfl.sync.idx.b32	%r157|%p76, %r155, 9, 31, -1;
	shfl.sync.idx.b32	%r156|%p77, %r154, 9, 31, -1;
	// begin inline asm
	mov.b64 %fd87, {%r156,%r157};
	// end inline asm
	sub.f64 	%fd404, %fd2, %fd87;
	// begin inline asm
	mov.b64 {%r158,%r159}, %fd16;
	// end inline asm
	shfl.sync.idx.b32	%r161|%p78, %r159, 9, 31, -1;
	shfl.sync.idx.b32	%r160|%p79, %r158, 9, 31, -1;
	// begin inline asm
	mov.b64 %fd89, {%r160,%r161};
	// end inline asm
	sub.f64 	%fd405, %fd3, %fd89;
	mul.f64 	%fd406, %fd404, %fd404;
	fma.rn.f64 	%fd407, %fd403, %fd403, %fd406;
	fma.rn.f64 	%fd408, %fd405, %fd405, %fd407;
	add.f64 	%fd409, %fd408, 0d3E112E0BE826D695;
	rsqrt.approx.f64 	%fd410, %fd409;
	mul.f64 	%fd411, %fd410, %fd410;
	mul.f64 	%fd412, %fd410, %fd411;
	// begin inline asm
	mov.b64 {%r162,%r163}, %fd18;
	// end inline asm
	shfl.sync.idx.b32	%r165|%p80, %r163, 9, 31, -1;
	shfl.sync.idx.b32	%r164|%p81, %r162, 9, 31, -1;
	// begin inline asm
	mov.b64 %fd91, {%r164,%r165};
	// end inline asm
	mul.f64 	%fd413, %fd4, %fd91;
	mul.f64 	%fd414, %fd412, %fd413;
	fma.rn.f64 	%fd415, %fd403, %fd414, %fd400;
	fma.rn.f64 	%fd416, %fd404, %fd414, %fd401;
	fma.rn.f64 	%fd417, %fd405, %fd414, %fd402;
	// begin inline asm
	mov.b64 {%r166,%r167}, %fd12;
	// end inline asm
	shfl.sync.idx.b32	%r169|%p82, %r167, 10, 31, -1;
	shfl.sync.idx.b32	%r168|%p83, %r166, 10, 31, -1;
	// begin inline asm
	mov.b64 %fd93, {%r168,%r169};
	// end inline asm
	sub.f64 	%fd418, %fd1, %fd93;
	// begin inline asm
	mov.b64 {%r170,%r171}, %fd14;
	// end inline asm
	shfl.sync.idx.b32	%r173|%p84, %r171, 10, 31, -1;
	shfl.sync.idx.b32	%r172|%p85, %r170, 10, 31, -1;
	// begin inline asm
	mov.b64 %fd95, {%r172,%r173};
	// end inline asm
	sub.f64 	%fd419, %fd2, %fd95;
	// begin inline asm
	mov.b64 {%r174,%r175}, %fd16;
	// end inline asm
	shfl.sync.idx.b32	%r177|%p86, %r175, 10, 31, -1;
	shfl.sync.idx.b32	%r176|%p87, %r174, 10, 31, -1;
	// begin inline asm
	mov.b64 %fd97, {%r176,%r177};
	// end inline asm
	sub.f64 	%fd420, %fd3, %fd97;
	mul.f64 	%fd421, %fd419, %fd419;
	fma.rn.f64 	%fd422, %fd418, %fd418, %fd421;
	fma.rn.f64 	%fd423, %fd420, %fd420, %fd422;
	add.f64 	%fd424, %fd423, 0d3E112E0BE826D695;
	rsqrt.approx.f64 	%fd425, %fd424;
	mul.f64 	%fd426, %fd425, %fd425;
	mul.f64 	%fd427, %fd425, %fd426;
	// begin inline asm
	mov.b64 {%r178,%r179}, %fd18;
	// end inline asm
	shfl.sync.idx.b32	%r181|%p88, %r179, 10, 31, -1;
	shfl.sync.idx.b32	%r180|%p89, %r178, 10, 31, -1;
	// begin inline asm
	mov.b64 %fd99, {%r180,%r181};
	// end inline asm
	mul.f64 	%fd428, %fd4, %fd99;
	mul.f64 	%fd429, %fd427, %fd428;
	fma.rn.f64 	%fd430, %fd418, %fd429, %fd415;
	fma.rn.f64 	%fd431, %fd419, %fd429, %fd416;
	fma.rn.f64 	%fd432, %fd420, %fd429, %fd417;
	// begin inline asm
	mov.b64 {%r182,%r183}, %fd12;
	// end inline asm
	shfl.sync.idx.b32	%r185|%p90, %r183, 11, 31, -1;
	shfl.sync.idx.b32	%r184|%p91, %r182, 11, 31, -1;
	// begin inline asm
	mov.b64 %fd101, {%r184,%r185};
	// end inline asm
	sub.f64 	%fd433, %fd1, %fd101;
	// begin inline asm
	mov.b64 {%r186,%r187}, %fd14;
	// end inline asm
	shfl.sync.idx.b32	%r189|%p92, %r187, 11, 31, -1;
	shfl.sync.idx.b32	%r188|%p93, %r186, 11, 31, -1;
	// begin inline asm
	mov.b64 %fd103, {%r188,%r189};
	// end inline asm
	sub.f64 	%fd434, %fd2, %fd103;
	// begin inline asm
	mov.b64 {%r190,%r191}, %fd16;
	// end inline asm
	shfl.sync.idx.b32	%r193|%p94, %r191, 11, 31, -1;
	shfl.sync.idx.b32	%r192|%p95, %r190, 11, 31, -1;
	// begin inline asm
	mov.b64 %fd105, {%r192,%r193};
	// end inline asm
	sub.f64 	%fd435, %fd3, %fd105;
	mul.f64 	%fd436, %fd434, %fd434;
	fma.rn.f64 	%fd437, %fd433, %fd433, %fd436;
	fma.rn.f64 	%fd438, %fd435, %fd435, %fd437;
	add.f64 	%fd439, %fd438, 0d3E112E0BE826D695;
	rsqrt.approx.f64 	%fd440, %fd439;
	mul.f64 	%fd441, %fd440, %fd440;
	mul.f64 	%fd442, %fd440, %fd441;
	// begin inline asm
	mov.b64 {%r194,%r195}, %fd18;
	// end inline asm
	shfl.sync.idx.b32	%r197|%p96, %r195, 11, 31, -1;
	shfl.sync.idx.b32	%r196|%p97, %r194, 11, 31, -1;
	// begin inline asm
	mov.b64 %fd107, {%r196,%r197};
	// end inline asm
	mul.f64 	%fd443, %fd4, %fd107;
	mul.f64 	%fd444, %fd442, %fd443;
	fma.rn.f64 	%fd445, %fd433, %fd444, %fd430;
	fma.rn.f64 	%fd446, %fd434, %fd444, %fd431;
	fma.rn.f64 	%fd447, %fd435, %fd444, %fd432;
	// begin inline asm
	mov.b64 {%r198,%r199}, %fd12;
	// end inline asm
	shfl.sync.idx.b32	%r201|%p98, %r199, 12, 31, -1;
	shfl.sync.idx.b32	%r200|%p99, %r198, 12, 31, -1;
	// begin inline asm
	mov.b64 %fd109, {%r200,%r201};
	// end inline asm
	sub.f64 	%fd448, %fd1, %fd109;
	// begin inline asm
	mov.b64 {%r202,%r203}, %fd14;
	// end inline asm
	shfl.sync.idx.b32	%r205|%p100, %r203, 12, 31, -1;
	shfl.sync.idx.b32	%r204|%p101, %r202, 12, 31, -1;
	// begin inline asm
	mov.b64 %fd111, {%r204,%r205};
	// end inline asm
	sub.f64 	%fd449, %fd2, %fd111;
	// begin inline asm
	mov.b64 {%r206,%r207}, %fd16;
	// end inline asm
	shfl.sync.idx.b32	%r209|%p102, %r207, 12, 31, -1;
	shfl.sync.idx.b32	%r208|%p103, %r206, 12, 31, -1;
	// begin inline asm
	mov.b64 %fd113, {%r208,%r209};
	// end inline asm
	sub.f64 	%fd450, %fd3, %fd113;
	mul.f64 	%fd451, %fd449, %fd449;
	fma.rn.f64 	%fd452, %fd448, %fd448, %fd451;
	fma.rn.f64 	%fd453, %fd450, %fd450, %fd452;
	add.f64 	%fd454, %fd453, 0d3E112E0BE826D695;
	rsqrt.approx.f64 	%fd455, %fd454;
	mul.f64 	%fd456, %fd455, %fd455;
	mul.f64 	%fd457, %fd455, %fd456;
	// begin inline asm
	mov.b64 {%r210,%r211}, %fd18;
	// end inline asm
	shfl.sync.idx.b32	%r213|%p104, %r211, 12, 31, -1;
	shfl.sync.idx.b32	%r212|%p105, %r210, 12, 31, -1;
	// begin inline asm
	mov.b64 %fd115, {%r212,%r213};
	// end inline asm
	mul.f64 	%fd458, %fd4, %fd115;
	mul.f64 	%fd459, %fd457, %fd458;
	fma.rn.f64 	%fd460, %fd448, %fd459, %fd445;
	fma.rn.f64 	%fd461, %fd449, %fd459, %fd446;
	fma.rn.f64 	%fd462, %fd450, %fd459, %fd447;
	// begin inline asm
	mov.b64 {%r214,%r215}, %fd12;
	// end inline asm
	shfl.sync.idx.b32	%r217|%p106, %r215, 13, 31, -1;
	shfl.sync.idx.b32	%r216|%p107, %r214, 13, 31, -1;
	// begin inline asm
	mov.b64 %fd117, {%r216,%r217};
	// end inline asm
	sub.f64 	%fd463, %fd1, %fd117;
	// begin inline asm
	mov.b64 {%r218,%r219}, %fd14;
	// end inline asm
	shfl.sync.idx.b32	%r221|%p108, %r219, 13, 31, -1;
	shfl.sync.idx.b32	%r220|%p109, %r218, 13, 31, -1;
	// begin inline asm
	mov.b64 %fd119, {%r220,%r221};
	// end inline asm
	sub.f64 	%fd464, %fd2, %fd119;
	// begin inline asm
	mov.b64 {%r222,%r223}, %fd16;
	// end inline asm
	shfl.sync.idx.b32	%r225|%p110, %r223, 13, 31, -1;
	shfl.sync.idx.b32	%r224|%p111, %r222, 13, 31, -1;
	// begin inline asm
	mov.b64 %fd121, {%r224,%r225};
	// end inline asm
	sub.f64 	%fd465, %fd3, %fd121;
	mul.f64 	%fd466, %fd464, %fd464;
	fma.rn.f64 	%fd467, %fd463, %fd463, %fd466;
	fma.rn.f64 	%fd468, %fd465, %fd465, %fd467;
	add.f64 	%fd469, %fd468, 0d3E112E0BE826D695;
	rsqrt.approx.f64 	%fd470, %fd469;
	mul.f64 	%fd471, %fd470, %fd470;
	mul.f64 	%fd472, %fd470, %fd471;
	// begin inline asm
	mov.b64 {%r226,%r227}, %fd18;
	// end inline asm
	shfl.sync.idx.b32	%r229|%p112, %r227, 13, 31, -1;
	shfl.sync.idx.b32	%r228|%p113, %r226, 13, 31, -1;
	// begin inline asm
	mov.b64 %fd123, {%r228,%r229};
	// end inline asm
	mul.f64 	%fd473, %fd4, %fd123;
	mul.f64 	%fd474, %fd472, %fd473;
	fma.rn.f64 	%fd475, %fd463, %fd474, %fd460;
	fma.rn.f64 	%fd476, %fd464, %fd474, %fd461;
	fma.rn.f64 	%fd477, %fd465, %fd474, %fd462;
	// begin inline asm
	mov.b64 {%r230,%r231}, %fd12;
	// end inline asm
	shfl.sync.idx.b32	%r233|%p114, %r231, 14, 31, -1;
	shfl.sync.idx.b32	%r232|%p115, %r230, 14, 31, -1;
	// begin inline asm
	mov.b64 %fd125, {%r232,%r233};
	// end inline asm
	sub.f64 	%fd478, %fd1, %fd125;
	// begin inline asm
	mov.b64 {%r234,%r235}, %fd14;
	// end inline asm
	shfl.sync.idx.b32	%r237|%p116, %r235, 14, 31, -1;
	shfl.sync.idx.b32	%r236|%p117, %r234, 14, 31, -1;
	// begin inline asm
	mov.b64 %fd127, {%r236,%r237};
	// end inline asm
	sub.f64 	%fd479, %fd2, %fd127;
	// begin inline asm
	mov.b64 {%r238,%r239}, %fd16;
	// end inline asm
	shfl.sync.idx.b32	%r241|%p118, %r239, 14, 31, -1;
	shfl.sync.idx.b32	%r240|%p119, %r238, 14, 31, -1;
	// begin inline asm
	mov.b64 %fd129, {%r240,%r241};
	// end inline asm
	sub.f64 	%fd480, %fd3, %fd129;
	mul.f64 	%fd481, %fd479, %fd479;
	fma.rn.f64 	%fd482, %fd478, %fd478, %fd481;
	fma.rn.f64 	%fd483, %fd480, %fd480, %fd482;
	add.f64 	%fd484, %fd483, 0d3E112E0BE826D695;
	rsqrt.approx.f64 	%fd485, %fd484;
	mul.f64 	%fd486, %fd485, %fd485;
	mul.f64 	%fd487, %fd485, %fd486;
	// begin inline asm
	mov.b64 {%r242,%r243}, %fd18;
	// end inline asm
	shfl.sync.idx.b32	%r245|%p120, %r243, 14, 31, -1;
	shfl.sync.idx.b32	%r244|%p121, %r242, 14, 31, -1;
	// begin inline asm
	mov.b64 %fd131, {%r244,%r245};
	// end inline asm
	mul.f64 	%fd488, %fd4, %fd131;
	mul.f64 	%fd489, %fd487, %fd488;
	fma.rn.f64 	%fd490, %fd478, %fd489, %fd475;
	fma.rn.f64 	%fd491, %fd479, %fd489, %fd476;
	fma.rn.f64 	%fd492, %fd480, %fd489, %fd477;
	// begin inline asm
	mov.b64 {%r246,%r247}, %fd12;
	// end inline asm
	shfl.sync.idx.b32	%r249|%p122, %r247, 15, 31, -1;
	shfl.sync.idx.b32	%r248|%p123, %r246, 15, 31, -1;
	// begin inline asm
	mov.b64 %fd133, {%r248,%r249};
	// end inline asm
	sub.f64 	%fd493, %fd1, %fd133;
	// begin inline asm
	mov.b64 {%r250,%r251}, %fd14;
	// end inline asm
	shfl.sync.idx.b32	%r253|%p124, %r251, 15, 31, -1;
	shfl.sync.idx.b32	%r252|%p125, %r250, 15, 31, -1;
	// begin inline asm
	mov.b64 %fd135, {%r252,%r253};
	// end inline asm
	sub.f64 	%fd494, %fd2, %fd135;
	// begin inline asm
	mov.b64 {%r254,%r255}, %fd16;
	// end inline asm
	shfl.sync.idx.b32	%r257|%p126, %r255, 15, 31, -1;
	shfl.sync.idx.b32	%r256|%p127, %r254, 15, 31, -1;
	// begin inline asm
	mov.b64 %fd137, {%r256,%r257};
	// end inline asm
	sub.f64 	%fd495, %fd3, %fd137;
	mul.f64 	%fd496, %fd494, %fd494;
	fma.rn.f64 	%fd497, %fd493, %fd493, %fd496;
	fma.rn.f64 	%fd498, %fd495, %fd495, %fd497;
	add.f64 	%fd499, %fd498, 0d3E112E0BE826D695;
	rsqrt.approx.f64 	%fd500, %fd499;
	mul.f64 	%fd501, %fd500, %fd500;
	mul.f64 	%fd502, %fd500, %fd501;
	// begin inline asm
	mov.b64 {%r258,%r259}, %fd18;
	// end inline asm
	shfl.sync.idx.b32	%r261|%p128, %r259, 15, 31, -1;
	shfl.sync.idx.b32	%r260|%p129, %r258, 15, 31, -1;
	// begin inline asm
	mov.b64 %fd139, {%r260,%r261};
	// end inline asm
	mul.f64 	%fd503, %fd4, %fd139;
	mul.f64 	%fd504, %fd502, %fd503;
	fma.rn.f64 	%fd505, %fd493, %fd504, %fd490;
	fma.rn.f64 	%fd506, %fd494, %fd504, %fd491;
	fma.rn.f64 	%fd507, %fd495, %fd504, %fd492;
	// begin inline asm
	mov.b64 {%r262,%r263}, %fd12;
	// end inline asm
	shfl.sync.idx.b32	%r265|%p130, %r263, 16, 31, -1;
	shfl.sync.idx.b32	%r264|%p131, %r262, 16, 31, -1;
	// begin inline asm
	mov.b64 %fd141, {%r264,%r265};
	// end inline asm
	sub.f64 	%fd508, %fd1, %fd141;
	// begin inline asm
	mov.b64 {%r266,%r267}, %fd14;
	// end inline asm
	shfl.sync.idx.b32	%r269|%p132, %r267, 16, 31, -1;
	shfl.sync.idx.b32	%r268|%p133, %r266, 16, 31, -1;
	// begin inline asm
	mov.b64 %fd143, {%r268,%r269};
	// end inline asm
	sub.f64 	%fd509, %fd2, %fd143;
	// begin inline asm
	mov.b64 {%r270,%r271}, %fd16;
	// end inline asm
	shfl.sync.idx.b32	%r273|%p134, %r271, 16, 31, -1;
	shfl.sync.idx.b32	%r272|%p135, %r270, 16, 31, -1;
	// begin inline asm
	mov.b64 %fd145, {%r272,%r273};
	// end inline asm
	sub.f64 	%fd510, %fd3, %fd145;
	mul.f64 	%fd511, %fd509, %fd509;
	fma.rn.f64 	%fd512, %fd508, %fd508, %fd511;
	fma.rn.f64 	%fd513, %fd510, %fd510, %fd512;
	add.f64 	%fd514, %fd513, 0d3E112E0BE826D695;
	rsqrt.approx.f64 	%fd515, %fd514;
	mul.f64 	%fd516, %fd515, %fd515;
	mul.f64 	%fd517, %fd515, %fd516;
	// begin inline asm
	mov.b64 {%r274,%r275}, %fd18;
	// end inline asm
	shfl.sync.idx.b32	%r277|%p136, %r275, 16, 31, -1;
	shfl.sync.idx.b32	%r276|%p137, %r274, 16, 31, -1;
	// begin inline asm
	mov.b64 %fd147, {%r276,%r277};
	// end inline asm
	mul.f64 	%fd518, %fd4, %fd147;
	mul.f64 	%fd519, %fd517, %fd518;
	fma.rn.f64 	%fd520, %fd508, %fd519, %fd505;
	fma.rn.f64 	%fd521, %fd509, %fd519, %fd506;
	fma.rn.f64 	%fd522, %fd510, %fd519, %fd507;
	// begin inline asm
	mov.b64 {%r278,%r279}, %fd12;
	// end inline asm
	shfl.sync.idx.b32	%r281|%p138, %r279, 17, 31, -1;
	shfl.sync.idx.b32	%r280|%p139, %r278, 17, 31, -1;
	// begin inline asm
	mov.b64 %fd149, {%r280,%r281};
	// end inline asm
	sub.f64 	%fd523, %fd1, %fd149;
	// begin inline asm
	mov.b64 {%r282,%r283}, %fd14;
	// end inline asm
	shfl.sync.idx.b32	%r285|%p140, %r283, 17, 31, -1;
	shfl.sync.idx.b32	%r284|%p141, %r282, 17, 31, -1;
	// begin inline asm
	mov.b64 %fd151, {%r284,%r285};
	// end inline asm
	sub.f64 	%fd524, %fd2, %fd151;
	// begin inline asm
	mov.b64 {%r286,%r287}, %fd16;
	// end inline asm
	shfl.sync.idx.b32	%r289|%p142, %r287, 17, 31, -1;
	shfl.sync.idx.b32	%r288|%p143, %r286, 17, 31, -1;
	// begin inline asm
	mov.b64 %fd153, {%r288,%r289};
	// end inline asm
	sub.f64 	%fd525, %fd3, %fd153;
	mul.f64 	%fd526, %fd524, %fd524;
	fma.rn.f64 	%fd527, %fd523, %fd523, %fd526;
	fma.rn.f64 	%fd528, %fd525, %fd525, %fd527;
	add.f64 	%fd529, %fd528, 0d3E112E0BE826D695;
	rsqrt.approx.f64 	%fd530, %fd529;
	mul.f64 	%fd531, %fd530, %fd530;
	mul.f64 	%fd532, %fd530, %fd531;
	// begin inline asm
	mov.b64 {%r290,%r291}, %fd18;
	// end inline asm
	shfl.sync.idx.b32	%r293|%p144, %r291, 17, 31, -1;
	shfl.sync.idx.b32	%r292|%p145, %r290, 17, 31, -1;
	// begin inline asm
	mov.b64 %fd155, {%r292,%r293};
	// end inline asm
	mul.f64 	%fd533, %fd4, %fd155;
	mul.f64 	%fd534, %fd532, %fd533;
	fma.rn.f64 	%fd535, %fd523, %fd534, %fd520;
	fma.rn.f64 	%fd536, %fd524, %fd534, %fd521;
	fma.rn.f64 	%fd537, %fd525, %fd534, %fd522;
	// begin inline asm
	mov.b64 {%r294,%r295}, %fd12;
	// end inline asm
	shfl.sync.idx.b32	%r297|%p146, %r295, 18, 31, -1;
	shfl.sync.idx.b32	%r296|%p147, %r294, 18, 31, -1;
	// begin inline asm
	mov.b64 %fd157, {%r296,%r297};
	// end inline asm
	sub.f64 	%fd538, %fd1, %fd157;
	// begin inline asm
	mov.b64 {%r298,%r299}, %fd14;
	// end inline asm
	shfl.sync.idx.b32	%r301|%p148, %r299, 18, 31, -1;
	shfl.sync.idx.b32	%r300|%p149, %r298, 18, 31, -1;
	// begin inline asm
	mov.b64 %fd159, {%r300,%r301};
	// end inline asm
	sub.f64 	%fd539, %fd2, %fd159;
	// begin inline asm
	mov.b64 {%r302,%r303}, %fd16;
	// end inline asm
	shfl.sync.idx.b32	%r305|%p150, %r303, 18, 31, -1;
	shfl.sync.idx.b32	%r304|%p151, %r302, 18, 31, -1;
	// begin inline asm
	mov.b64 %fd161, {%r304,%r305};
	// end inline asm
	sub.f64 	%fd540, %fd3, %fd161;
	mul.f64 	%fd541, %fd539, %fd539;
	fma.rn.f64 	%fd542, %fd538, %fd538, %fd541;
	fma.rn.f64 	%fd543, %fd540, %fd540, %fd542;
	add.f64 	%fd544, %fd543, 0d3E112E0BE826D695;
	rsqrt.approx.f64 	%fd545, %fd544;
	mul.f64 	%fd546, %fd545, %fd545;
	mul.f64 	%fd547, %fd545, %fd546;
	// begin inline asm
	mov.b64 {%r306,%r307}, %fd18;
	// end inline asm
	shfl.sync.idx.b32	%r309|%p152, %r307, 18, 31, -1;
	shfl.sync.idx.b32	%r308|%p153, %r306, 18, 31, -1;
	// begin inline asm
	mov.b64 %fd163, {%r308,%r309};
	// end inline asm
	mul.f64 	%fd548, %fd4, %fd163;
	mul.f64 	%fd549, %fd547, %fd548;
	fma.rn.f64 	%fd550, %fd538, %fd549, %fd535;
	fma.rn.f64 	%fd551, %fd539, %fd549, %fd536;
	fma.rn.f64 	%fd552, %fd540, %fd549, %fd537;
	// begin inline asm
	mov.b64 {%r310,%r311}, %fd12;
	// end inline asm
	shfl.sync.idx.b32	%r313|%p154, %r311, 19, 31, -1;
	shfl.sync.idx.b32	%r312|%p155, %r310, 19, 31, -1;
	// begin inline asm
	mov.b64 %fd165, {%r312,%r313};
	// end inline asm
	sub.f64 	%fd553, %fd1, %fd165;
	// begin inline asm
	mov.b64 {%r314,%r315}, %fd14;
	// end inline asm
	shfl.sync.idx.b32	%r317|%p156, %r315, 19, 31, -1;
	shfl.sync.idx.b32	%r316|%p157, %r314, 19, 31, -1;
	// begin inline asm
	mov.b64 %fd167, {%r316,%r317};
	// end inline asm
	sub.f64 	%fd554, %fd2, %fd167;
	// begin inline asm
	mov.b64 {%r318,%r319}, %fd16;
	// end inline asm
	shfl.sync.idx.b32	%r321|%p158, %r319, 19, 31, -1;
	shfl.sync.idx.b32	%r320|%p159, %r318, 19, 31, -1;
	// begin inline asm
	mov.b64 %fd169, {%r320,%r321};
	// end inline asm
	sub.f64 	%fd555, %fd3, %fd169;
	mul.f64 	%fd556, %fd554, %fd554;
	fma.rn.f64 	%fd557, %fd553, %fd553, %fd556;
	fma.rn.f64 	%fd558, %fd555, %fd555, %fd557;
	add.f64 	%fd559, %fd558, 0d3E112E0BE826D695;
	rsqrt.approx.f64 	%fd560, %fd559;
	mul.f64 	%fd561, %fd560, %fd560;
	mul.f64 	%fd562, %fd560, %fd561;
	// begin inline asm
	mov.b64 {%r322,%r323}, %fd18;
	// end inline asm
	shfl.sync.idx.b32	%r325|%p160, %r323, 19, 31, -1;
	shfl.sync.idx.b32	%r324|%p161, %r322, 19, 31, -1;
	// begin inline asm
	mov.b64 %fd171, {%r324,%r325};
	// end inline asm
	mul.f64 	%fd563, %fd4, %fd171;
	mul.f64 	%fd564, %fd562, %fd563;
	fma.rn.f64 	%fd565, %fd553, %fd564, %fd550;
	fma.rn.f64 	%fd566, %fd554, %fd564, %fd551;
	fma.rn.f64 	%fd567, %fd555, %fd564, %fd552;
	// begin inline asm
	mov.b64 {%r326,%r327}, %fd12;
	// end inline asm
	shfl.sync.idx.b32	%r329|%p162, %r327, 20, 31, -1;
	shfl.sync.idx.b32	%r328|%p163, %r326, 20, 31, -1;
	// begin inline asm
	mov.b64 %fd173, {%r328,%r329};
	// end inline asm
	sub.f64 	%fd568, %fd1, %fd173;
	// begin inline asm
	mov.b64 {%r330,%r331}, %fd14;
	// end inline asm
	shfl.sync.idx.b32	%r333|%p164, %r331, 20, 31, -1;
	shfl.sync.idx.b32	%r332|%p165, %r330, 20, 31, -1;
	// begin inline asm
	mov.b64 %fd175, {%r332,%r333};
	// end inline asm
	sub.f64 	%fd569, %fd2, %fd175;
	// begin inline asm
	mov.b64 {%r334,%r335}, %fd16;
	// end inline asm
	shfl.sync.idx.b32	%r337|%p166, %r335, 20, 31, -1;
	shfl.sync.idx.b32	%r336|%p167, %r334, 20, 31, -1;
	// begin inline asm
	mov.b64 %fd177, {%r336,%r337};
	// end inline asm
	sub.f64 	%fd570, %fd3, %fd177;
	mul.f64 	%fd571, %fd569, %fd569;
	fma.rn.f64 	%fd572, %fd568, %fd568, %fd571;
	fma.rn.f64 	%fd573, %fd570, %fd570, %fd572;
	add.f64 	%fd574, %fd573, 0d3E112E0BE826D695;
	rsqrt.approx.f64 	%fd575, %fd574;
	mul.f64 	%fd576, %fd575, %fd575;
	mul.f64 	%fd577, %fd575, %fd576;
	// begin inline asm
	mov.b64 {%r338,%r339}, %fd18;
	// end inline asm
	shfl.sync.idx.b32	%r341|%p168, %r339, 20, 31, -1;
	shfl.sync.idx.b32	%r340|%p169, %r338, 20, 31, -1;
	// begin inline asm
	mov.b64 %fd179, {%r340,%r341};
	// end inline asm
	mul.f64 	%fd578, %fd4, %fd179;
	mul.f64 	%fd579, %fd577, %fd578;
	fma.rn.f64 	%fd580, %fd568, %fd579, %fd565;
	fma.rn.f64 	%fd581, %fd569, %fd579, %fd566;
	fma.rn.f64 	%fd582, %fd570, %fd579, %fd567;
	// begin inline asm
	mov.b64 {%r342,%r343}, %fd12;
	// end inline asm
	shfl.sync.idx.b32	%r345|%p170, %r343, 21, 31, -1;
	shfl.sync.idx.b32	%r344|%p171, %r342, 21, 31, -1;
	// begin inline asm
	mov.b64 %fd181, {%r344,%r345};
	// end inline asm
	sub.f64 	%fd583, %fd1, %fd181;
	// begin inline asm
	mov.b64 {%r346,%r347}, %fd14;
	// end inline asm
	shfl.sync.idx.b32	%r349|%p172, %r347, 21, 31, -1;
	shfl.sync.idx.b32	%r348|%p173, %r346, 21, 31, -1;
	// begin inline asm
	mov.b64 %fd183, {%r348,%r349};
	// end inline asm
	sub.f64 	%fd584, %fd2, %fd183;
	// begin inline asm
	mov.b64 {%r350,%r351}, %fd16;
	// end inline asm
	shfl.sync.idx.b32	%r353|%p174, %r351, 21, 31, -1;
	shfl.sync.idx.b32	%r352|%p175, %r350, 21, 31, -1;
	// begin inline asm
	mov.b64 %fd185, {%r352,%r353};
	// end inline asm
	sub.f64 	%fd585, %fd3, %fd185;
	mul.f64 	%fd586, %fd584, %fd584;
	fma.rn.f64 	%fd587, %fd583, %fd583, %fd586;
	fma.rn.f64 	%fd588, %fd585, %fd585, %fd587;
	add.f64 	%fd589, %fd588, 0d3E112E0BE826D695;
	rsqrt.approx.f64 	%fd590, %fd589;
	mul.f64 	%fd591, %fd590, %fd590;
	mul.f64 	%fd592, %fd590, %fd591;
	// begin inline asm
	mov.b64 {%r354,%r355}, %fd18;
	// end inline asm
	shfl.sync.idx.b32	%r357|%p176, %r355, 21, 31, -1;
	shfl.sync.idx.b32	%r356|%p177, %r354, 21, 31, -1;
	// begin inline asm
	mov.b64 %fd187, {%r356,%r357};
	// end inline asm
	mul.f64 	%fd593, %fd4, %fd187;
	mul.f64 	%fd594, %fd592, %fd593;
	fma.rn.f64 	%fd595, %fd583, %fd594, %fd580;
	fma.rn.f64 	%fd596, %fd584, %fd594, %fd581;
	fma.rn.f64 	%fd597, %fd585, %fd594, %fd582;
	// begin inline asm
	mov.b64 {%r358,%r359}, %fd12;
	// end inline asm
	shfl.sync.idx.b32	%r361|%p178, %r359, 22, 31, -1;
	shfl.sync.idx.b32	%r360|%p179, %r358, 22, 31, -1;
	// begin inline asm
	mov.b64 %fd189, {%r360,%r361};
	// end inline asm
	sub.f64 	%fd598, %fd1, %fd189;
	// begin inline asm
	mov.b64 {%r362,%r363}, %fd14;
	// end inline asm
	shfl.sync.idx.b32	%r365|%p180, %r363, 22, 31, -1;
	shfl.sync.idx.b32	%r364|%p181, %r362, 22, 31, -1;
	// begin inline asm
	mov.b64 %fd191, {%r364,%r365};
	// end inline asm
	sub.f64 	%fd599, %fd2, %fd191;
	// begin inline asm
	mov.b64 {%r366,%r367}, %fd16;
	// end inline asm
	shfl.sync.idx.b32	%r369|%p182, %r367, 22, 31, -1;
	shfl.sync.idx.b32	%r368|%p183, %r366, 22, 31, -1;
	// begin inline asm
	mov.b64 %fd193, {%r368,%r369};
	// end inline asm
	sub.f64 	%fd600, %fd3, %fd193;
	mul.f64 	%fd601, %fd599, %fd599;
	fma.rn.f64 	%fd602, %fd598, %fd598, %fd601;
	fma.rn.f64 	%fd603, %fd600, %fd600, %fd602;
	add.f64 	%fd604, %fd603, 0d3E112E0BE826D695;
	rsqrt.approx.f64 	%fd605, %fd604;
	mul.f64 	%fd606, %fd605, %fd605;
	mul.f64 	%fd607, %fd605, %fd606;
	// begin inline asm
	mov.b64 {%r370,%r371}, %fd18;
	// end inline asm
	shfl.sync.idx.b32	%r373|%p184, %r371, 22, 31, -1;
	shfl.sync.idx.b32	%r372|%p185, %r370, 22, 31, -1;
	// begin inline asm
	mov.b64 %fd195, {%r372,%r373};
	// end inline asm
	mul.f64 	%fd608, %fd4, %fd195;
	mul.f64 	%fd609, %fd607, %fd608;
	fma.rn.f64 	%fd610, %fd598, %fd609, %fd595;
	fma.rn.f64 	%fd611, %fd599, %fd609, %fd596;
	fma.rn.f64 	%fd612, %fd600, %fd609, %fd597;
	// begin inline asm
	mov.b64 {%r374,%r375}, %fd12;
	// end inline asm
	shfl.sync.idx.b32	%r377|%p186, %r375, 23, 31, -1;
	shfl.sync.idx.b32	%r376|%p187, %r374, 23, 31, -1;
	// begin inline asm
	mov.b64 %fd197, {%r376,%r377};
	// end inline asm
	sub.f64 	%fd613, %fd1, %fd197;
	// begin inline asm
	mov.b64 {%r378,%r379}, %fd14;
	// end inline asm
	shfl.sync.idx.b32	%r381|%p188, %r379, 23, 31, -1;
	shfl.sync.idx.b32	%r380|%p189, %r378, 23, 31, -1;
	// begin inline asm
	mov.b64 %fd199, {%r380,%r381};
	// end inline asm
	sub.f64 	%fd614, %fd2, %fd199;
	// begin inline asm
	mov.b64 {%r382,%r383}, %fd16;
	// end inline asm
	shfl.sync.idx.b32	%r385|%p190, %r383, 23, 31, -1;
	shfl.sync.idx.b32	%r384|%p191, %r382, 23, 31, -1;
	// begin inline asm
	mov.b64 %fd201, {%r384,%r385};
	// end inline asm
	sub.f64 	%fd615, %fd3, %fd201;
	mul.f64 	%fd616, %fd614, %fd614;
	fma.rn.f64 	%fd617, %fd613, %fd613, %fd616;
	fma.rn.f64 	%fd618, %fd615, %fd615, %fd617;
	add.f64 	%fd619, %fd618, 0d3E112E0BE826D695;
	rsqrt.approx.f64 	%fd620, %fd619;
	mul.f64 	%fd621, %fd620, %fd620;
	mul.f64 	%fd622, %fd620, %fd621;
	// begin inline asm
	mov.b64 {%r386,%r387}, %fd18;
	// end inline asm
	shfl.sync.idx.b32	%r389|%p192, %r387, 23, 31, -1;
	shfl.sync.idx.b32	%r388|%p193, %r386, 23, 31, -1;
	// begin inline asm
	mov.b64 %fd203, {%r388,%r389};
	// end inline asm
	mul.f64 	%fd623, %fd4, %fd203;
	mul.f64 	%fd624, %fd622, %fd623;
	fma.rn.f64 	%fd625, %fd613, %fd624, %fd610;
	fma.rn.f64 	%fd626, %fd614, %fd624, %fd611;
	fma.rn.f64 	%fd627, %fd615, %fd624, %fd612;
	// begin inline asm
	mov.b64 {%r390,%r391}, %fd12;
	// end inline asm
	shfl.sync.idx.b32	%r393|%p194, %r391, 24, 31, -1;
	shfl.sync.idx.b32	%r392|%p195, %r390, 24, 31, -1;
	// begin inline asm
	mov.b64 %fd205, {%r392,%r393};
	// end inline asm
	sub.f64 	%fd628, %fd1, %fd205;
	// begin inline asm
	mov.b64 {%r394,%r395}, %fd14;
	// end inline asm
	shfl.sync.idx.b32	%r397|%p196, %r395, 24, 31, -1;
	shfl.sync.idx.b32	%r396|%p197, %r394, 24, 31, -1;
	// begin inline asm
	mov.b64 %fd207, {%r396,%r397};
	// end inline asm
	sub.f64 	%fd629, %fd2, %fd207;
	// begin inline asm
	mov.b64 {%r398,%r399}, %fd16;
	// end inline asm
	shfl.sync.idx.b32	%r401|%p198, %r399, 24, 31, -1;
	shfl.sync.idx.b32	%r400|%p199, %r398, 24, 31, -1;
	// begin inline asm
	mov.b64 %fd209, {%r400,%r401};
	// end inline asm
	sub.f64 	%fd630, %fd3, %fd209;
	mul.f64 	%fd631, %fd629, %fd629;
	fma.rn.f64 	%fd632, %fd628, %fd628, %fd631;
	fma.rn.f64 	%fd633, %fd630, %fd630, %fd632;
	add.f64 	%fd634, %fd633, 0d3E112E0BE826D695;
	rsqrt.approx.f64 	%fd635, %fd634;
	mul.f64 	%fd636, %fd635, %fd635;
	mul.f64 	%fd637, %fd635, %fd636;
	// begin inline asm
	mov.b64 {%r402,%r403}, %fd18;
	// end inline asm
	shfl.sync.idx.b32	%r405|%p200, %r403, 24, 31, -1;
	shfl.sync.idx.b32	%r404|%p201, %r402, 24, 31, -1;
	// begin inline asm
	mov.b64 %fd211, {%r404,%r405};
	// end inline asm
	mul.f64 	%fd638, %fd4, %fd211;
	mul.f64 	%fd639, %fd637, %fd638;
	fma.rn.f64 	%fd640, %fd628, %fd639, %fd625;
	fma.rn.f64 	%fd641, %fd629, %fd639, %fd626;
	fma.rn.f64 	%fd642, %fd630, %fd639, %fd627;
	// begin inline asm
	mov.b64 {%r406,%r407}, %fd12;
	// end inline asm
	shfl.sync.idx.b32	%r409|%p202, %r407, 25, 31, -1;
	shfl.sync.idx.b32	%r408|%p203, %r406, 25, 31, -1;
	// begin inline asm
	mov.b64 %fd213, {%r408,%r409};
	// end inline asm
	sub.f64 	%fd643, %fd1, %fd213;
	// begin inline asm
	mov.b64 {%r410,%r411}, %fd14;
	// end inline asm
	shfl.sync.idx.b32	%r413|%p204, %r411, 25, 31, -1;
	shfl.sync.idx.b32	%r412|%p205, %r410, 25, 31, -1;
	// begin inline asm
	mov.b64 %fd215, {%r412,%r413};
	// end inline asm
	sub.f64 	%fd644, %fd2, %fd215;
	// begin inline asm
	mov.b64 {%r414,%r415}, %fd16;
	// end inline asm
	shfl.sync.idx.b32	%r417|%p206, %r415, 25, 31, -1;
	shfl.sync.idx.b32	%r416|%p207, %r414, 25, 31, -1;
	// begin inline asm
	mov.b64 %fd217, {%r416,%r417};
	// end inline asm
	sub.f64 	%fd645, %fd3, %fd217;
	mul.f64 	%fd646, %fd644, %fd644;
	fma.rn.f64 	%fd647, %fd643, %fd643, %fd646;
	fma.rn.f64 	%fd648, %fd645, %fd645, %fd647;
	add.f64 	%fd649, %fd648, 0d3E112E0BE826D695;
	rsqrt.approx.f64 	%fd650, %fd649;
	mul.f64 	%fd651, %fd650, %fd650;
	mul.f64 	%fd652, %fd650, %fd651;
	// begin inline asm
	mov.b64 {%r418,%r419}, %fd18;
	// end inline asm
	shfl.sync.idx.b32	%r421|%p208, %r419, 25, 31, -1;
	shfl.sync.idx.b32	%r420|%p209, %r418, 25, 31, -1;
	// begin inline asm
	mov.b64 %fd219, {%r420,%r421};
	// end inline asm
	mul.f64 	%fd653, %fd4, %fd219;
	mul.f64 	%fd654, %fd652, %fd653;
	fma.rn.f64 	%fd655, %fd643, %fd654, %fd640;
	fma.rn.f64 	%fd656, %fd644, %fd654, %fd641;
	fma.rn.f64 	%fd657, %fd645, %fd654, %fd642;
	// begin inline asm
	mov.b64 {%r422,%r423}, %fd12;
	// end inline asm
	shfl.sync.idx.b32	%r425|%p210, %r423, 26, 31, -1;
	shfl.sync.idx.b32	%r424|%p211, %r422, 26, 31, -1;
	// begin inline asm
	mov.b64 %fd221, {%r424,%r425};
	// end inline asm
	sub.f64 	%fd658, %fd1, %fd221;
	// begin inline asm
	mov.b64 {%r426,%r427}, %fd14;
	// end inline asm
	shfl.sync.idx.b32	%r429|%p212, %r427, 26, 31, -1;
	shfl.sync.idx.b32	%r428|%p213, %r426, 26, 31, -1;
	// begin inline asm
	mov.b64 %fd223, {%r428,%r429};
	// end inline asm
	sub.f64 	%fd659, %fd2, %fd223;
	// begin inline asm
	mov.b64 {%r430,%r431}, %fd16;
	// end inline asm
	shfl.sync.idx.b32	%r433|%p214, %r431, 26, 31, -1;
	shfl.sync.idx.b32	%r432|%p215, %r430, 26, 31, -1;
	// begin inline asm
	mov.b64 %fd225, {%r432,%r433};
	// end inline asm
	sub.f64 	%fd660, %fd3, %fd225;
	mul.f64 	%fd661, %fd659, %fd659;
	fma.rn.f64 	%fd662, %fd658, %fd658, %fd661;
	fma.rn.f64 	%fd663, %fd660, %fd660, %fd662;
	add.f64 	%fd664, %fd663, 0d3E112E0BE826D695;
	rsqrt.approx.f64 	%fd665, %fd664;
	mul.f64 	%fd666, %fd665, %fd665;
	mul.f64 	%fd667, %fd665, %fd666;
	// begin inline asm
	mov.b64 {%r434,%r435}, %fd18;
	// end inline asm
	shfl.sync.idx.b32	%r437|%p216, %r435, 26, 31, -1;
	shfl.sync.idx.b32	%r436|%p217, %r434, 26, 31, -1;
	// begin inline asm
	mov.b64 %fd227, {%r436,%r437};
	// end inline asm
	mul.f64 	%fd668, %fd4, %fd227;
	mul.f64 	%fd669, %fd667, %fd668;
	fma.rn.f64 	%fd670, %fd658, %fd669, %fd655;
	fma.rn.f64 	%fd671, %fd659, %fd669, %fd656;
	fma.rn.f64 	%fd672, %fd660, %fd669, %fd657;
	// begin inline asm
	mov.b64 {%r438,%r439}, %fd12;
	// end inline asm
	shfl.sync.idx.b32	%r441|%p218, %r439, 27, 31, -1;
	shfl.sync.idx.b32	%r440|%p219, %r438, 27, 31, -1;
	// begin inline asm
	mov.b64 %fd229, {%r440,%r441};
	// end inline asm
	sub.f64 	%fd673, %fd1, %fd229;
	// begin inline asm
	mov.b64 {%r442,%r443}, %fd14;
	// end inline asm
	shfl.sync.idx.b32	%r445|%p220, %r443, 27, 31, -1;
	shfl.sync.idx.b32	%r444|%p221, %r442, 27, 31, -1;
	// begin inline asm
	mov.b64 %fd231, {%r444,%r445};
	// end inline asm
	sub.f64 	%fd674, %fd2, %fd231;
	// begin inline asm
	mov.b64 {%r446,%r447}, %fd16;
	// end inline asm
	shfl.sync.idx.b32	%r449|%p222, %r447, 27, 31, -1;
	shfl.sync.idx.b32	%r448|%p223, %r446, 27, 31, -1;
	// begin inline asm
	mov.b64 %fd233, {%r448,%r449};
	// end inline asm
	sub.f64 	%fd675, %fd3, %fd233;
	mul.f64 	%fd676, %fd674, %fd674;
	fma.rn.f64 	%fd677, %fd673, %fd673, %fd676;
	fma.rn.f64 	%fd678, %fd675, %fd675, %fd677;
	add.f64 	%fd679, %fd678, 0d3E112E0BE826D695;
	rsqrt.approx.f64 	%fd680, %fd679;
	mul.f64 	%fd681, %fd680, %fd680;
	mul.f64 	%fd682, %fd680, %fd681;
	// begin inline asm
	mov.b64 {%r450,%r451}, %fd18;
	// end inline asm
	shfl.sync.idx.b32	%r453|%p224, %r451, 27, 31, -1;
	shfl.sync.idx.b32	%r452|%p225, %r450, 27, 31, -1;
	// begin inline asm
	mov.b64 %fd235, {%r452,%r453};
	// end inline asm
	mul.f64 	%fd683, %fd4, %fd235;
	mul.f64 	%fd684, %fd682, %fd683;
	fma.rn.f64 	%fd685, %fd673, %fd684, %fd670;
	fma.rn.f64 	%fd686, %fd674, %fd684, %fd671;
	fma.rn.f64 	%fd687, %fd675, %fd684, %fd672;
	// begin inline asm
	mov.b64 {%r454,%r455}, %fd12;
	// end inline asm
	shfl.sync.idx.b32	%r457|%p226, %r455, 28, 31, -1;
	shfl.sync.idx.b32	%r456|%p227, %r454, 28, 31, -1;
	// begin inline asm
	mov.b64 %fd237, {%r456,%r457};
	// end inline asm
	sub.f64 	%fd688, %fd1, %fd237;
	// begin inline asm
	mov.b64 {%r458,%r459}, %fd14;
	// end inline asm
	shfl.sync.idx.b32	%r461|%p228, %r459, 28, 31, -1;
	shfl.sync.idx.b32	%r460|%p229, %r458, 28, 31, -1;
	// begin inline asm
	mov.b64 %fd239, {%r460,%r461};
	// end inline asm
	sub.f64 	%fd689, %fd2, %fd239;
	// begin inline asm
	mov.b64 {%r462,%r463}, %fd16;
	// end inline asm
	shfl.sync.idx.b32	%r465|%p230, %r463, 28, 31, -1;
	shfl.sync.idx.b32	%r464|%p231, %r462, 28, 31, -1;
	// begin inline asm
	mov.b64 %fd241, {%r464,%r465};
	// end inline asm
	sub.f64 	%fd690, %fd3, %fd241;
	mul.f64 	%fd691, %fd689, %fd689;
	fma.rn.f64 	%fd692, %fd688, %fd688, %fd691;
	fma.rn.f64 	%fd693, %fd690, %fd690, %fd692;
	add.f64 	%fd694, %fd693, 0d3E112E0BE826D695;
	rsqrt.approx.f64 	%fd695, %fd694;
	mul.f64 	%fd696, %fd695, %fd695;
	mul.f64 	%fd697, %fd695, %fd696;
	// begin inline asm
	mov.b64 {%r466,%r467}, %fd18;
	// end inline asm
	shfl.sync.idx.b32	%r469|%p232, %r467, 28, 31, -1;
	shfl.sync.idx.b32	%r468|%p233, %r466, 28, 31, -1;
	// begin inline asm
	mov.b64 %fd243, {%r468,%r469};
	// end inline asm
	mul.f64 	%fd698, %fd4, %fd243;
	mul.f64 	%fd699, %fd697, %fd698;
	fma.rn.f64 	%fd700, %fd688, %fd699, %fd685;
	fma.rn.f64 	%fd701, %fd689, %fd699, %fd686;
	fma.rn.f64 	%fd702, %fd690, %fd699, %fd687;
	// begin inline asm
	mov.b64 {%r470,%r471}, %fd12;
	// end inline asm
	shfl.sync.idx.b32	%r473|%p234, %r471, 29, 31, -1;
	shfl.sync.idx.b32	%r472|%p235, %r470, 29, 31, -1;
	// begin inline asm
	mov.b64 %fd245, {%r472,%r473};
	// end inline asm
	sub.f64 	%fd703, %fd1, %fd245;
	// begin inline asm
	mov.b64 {%r474,%r475}, %fd14;
	// end inline asm
	shfl.sync.idx.b32	%r477|%p236, %r475, 29, 31, -1;
	shfl.sync.idx.b32	%r476|%p237, %r474, 29, 31, -1;
	// begin inline asm
	mov.b64 %fd247, {%r476,%r477};
	// end inline asm
	sub.f64 	%fd704, %fd2, %fd247;
	// begin inline asm
	mov.b64 {%r478,%r479}, %fd16;
	// end inline asm
	shfl.sync.idx.b32	%r481|%p238, %r479, 29, 31, -1;
	shfl.sync.idx.b32	%r480|%p239, %r478, 29, 31, -1;
	// begin inline asm
	mov.b64 %fd249, {%r480,%r481};
	// end inline asm
	sub.f64 	%fd705, %fd3, %fd249;
	mul.f64 	%fd706, %fd704, %fd704;
	fma.rn.f64 	%fd707, %fd703, %fd703, %fd706;
	fma.rn.f64 	%fd708, %fd705, %fd705, %fd707;
	add.f64 	%fd709, %fd708, 0d3E112E0BE826D695;
	rsqrt.approx.f64 	%fd710, %fd709;
	mul.f64 	%fd711, %fd710, %fd710;
	mul.f64 	%fd712, %fd710, %fd711;
	// begin inline asm
	mov.b64 {%r482,%r483}, %fd18;
	// end inline asm
	shfl.sync.idx.b32	%r485|%p240, %r483, 29, 31, -1;
	shfl.sync.idx.b32	%r484|%p241, %r482, 29, 31, -1;
	// begin inline asm
	mov.b64 %fd251, {%r484,%r485};
	// end inline asm
	mul.f64 	%fd713, %fd4, %fd251;
	mul.f64 	%fd714, %fd712, %fd713;
	fma.rn.f64 	%fd715, %fd703, %fd714, %fd700;
	fma.rn.f64 	%fd716, %fd704, %fd714, %fd701;
	fma.rn.f64 	%fd717, %fd705, %fd714, %fd702;
	// begin inline asm
	mov.b64 {%r486,%r487}, %fd12;
	// end inline asm
	shfl.sync.idx.b32	%r489|%p242, %r487, 30, 31, -1;
	shfl.sync.idx.b32	%r488|%p243, %r486, 30, 31, -1;
	// begin inline asm
	mov.b64 %fd253, {%r488,%r489};
	// end inline asm
	sub.f64 	%fd718, %fd1, %fd253;
	// begin inline asm
	mov.b64 {%r490,%r491}, %fd14;
	// end inline asm
	shfl.sync.idx.b32	%r493|%p244, %r491, 30, 31, -1;
	shfl.sync.idx.b32	%r492|%p245, %r490, 30, 31, -1;
	// begin inline asm
	mov.b64 %fd255, {%r492,%r493};
	// end inline asm
	sub.f64 	%fd719, %fd2, %fd255;
	// begin inline asm
	mov.b64 {%r494,%r495}, %fd16;
	// end inline asm
	shfl.sync.idx.b32	%r497|%p246, %r495, 30, 31, -1;
	shfl.sync.idx.b32	%r496|%p247, %r494, 30, 31, -1;
	// begin inline asm
	mov.b64 %fd257, {%r496,%r497};
	// end inline asm
	sub.f64 	%fd720, %fd3, %fd257;
	mul.f64 	%fd721, %fd719, %fd719;
	fma.rn.f64 	%fd722, %fd718, %fd718, %fd721;
	fma.rn.f64 	%fd723, %fd720, %fd720, %fd722;
	add.f64 	%fd724, %fd723, 0d3E112E0BE826D695;
	rsqrt.approx.f64 	%fd725, %fd724;
	mul.f64 	%fd726, %fd725, %fd725;
	mul.f64 	%fd727, %fd725, %fd726;
	// begin inline asm
	mov.b64 {%r498,%r499}, %fd18;
	// end inline asm
	shfl.sync.idx.b32	%r501|%p248, %r499, 30, 31, -1;
	shfl.sync.idx.b32	%r500|%p249, %r498, 30, 31, -1;
	// begin inline asm
	mov.b64 %fd259, {%r500,%r501};
	// end inline asm
	mul.f64 	%fd728, %fd4, %fd259;
	mul.f64 	%fd729, %fd727, %fd728;
	fma.rn.f64 	%fd730, %fd718, %fd729, %fd715;
	fma.rn.f64 	%fd731, %fd719, %fd729, %fd716;
	fma.rn.f64 	%fd732, %fd720, %fd729, %fd717;
	// begin inline asm
	mov.b64 {%r502,%r503}, %fd12;
	// end inline asm
	shfl.sync.idx.b32	%r505|%p250, %r503, 31, 31, -1;
	shfl.sync.idx.b32	%r504|%p251, %r502, 31, 31, -1;
	// begin inline asm
	mov.b64 %fd261, {%r504,%r505};
	// end inline asm
	sub.f64 	%fd733, %fd1, %fd261;
	// begin inline asm
	mov.b64 {%r506,%r507}, %fd14;
	// end inline asm
	shfl.sync.idx.b32	%r509|%p252, %r507, 31, 31, -1;
	shfl.sync.idx.b32	%r508|%p253, %r506, 31, 31, -1;
	// begin inline asm
	mov.b64 %fd263, {%r508,%r509};
	// end inline asm
	sub.f64 	%fd734, %fd2, %fd263;
	// begin inline asm
	mov.b64 {%r510,%r511}, %fd16;
	// end inline asm
	shfl.sync.idx.b32	%r513|%p254, %r511, 31, 31, -1;
	shfl.sync.idx.b32	%r512|%p255, %r510, 31, 31, -1;
	// begin inline asm
	mov.b64 %fd265, {%r512,%r513};
	// end inline asm
	sub.f64 	%fd735, %fd3, %fd265;
	mul.f64 	%fd736, %fd734, %fd734;
	fma.rn.f64 	%fd737, %fd733, %fd733, %fd736;
	fma.rn.f64 	%fd738, %fd735, %fd735, %fd737;
	add.f64 	%fd739, %fd738, 0d3E112E0BE826D695;
	rsqrt.approx.f64 	%fd740, %fd739;
	mul.f64 	%fd741, %fd740, %fd740;
	mul.f64 	%fd742, %fd740, %fd741;
	// begin inline asm
	mov.b64 {%r514,%r515}, %fd18;
	// end inline asm
	shfl.sync.idx.b32	%r517|%p256, %r515, 31, 31, -1;
	shfl.sync.idx.b32	%r516|%p257, %r514, 31, 31, -1;
	// begin inline asm
	mov.b64 %fd267, {%r516,%r517};
	// end inline asm
	mul.f64 	%fd743, %fd4, %fd267;
	mul.f64 	%fd744, %fd742, %fd743;
	fma.rn.f64 	%fd747, %fd733, %fd744, %fd730;
	fma.rn.f64 	%fd746, %fd734, %fd744, %fd731;
	fma.rn.f64 	%fd745, %fd735, %fd744, %fd732;
	bar.sync 	0;
	add.s64 	%rd50, %rd50, 32;
	add.s64 	%rd49, %rd49, 256;
	add.s64 	%rd48, %rd48, 256;
	add.s64 	%rd47, %rd47, 256;
	add.s64 	%rd46, %rd46, 256;
	setp.lt.u64 	%p258, %rd50, %rd23;
	@%p258 bra 	$L__BB2_2;
	ld.param.u64 	%rd45, [_Z15WarpForceKernelPdS_S_S_S_S_S_m_param_6];
	ld.param.u64 	%rd44, [_Z15WarpForceKernelPdS_S_S_S_S_S_m_param_5];
	ld.param.u64 	%rd43, [_Z15WarpForceKernelPdS_S_S_S_S_S_m_param_4];
	cvta.to.global.u64 	%rd36, %rd43;
	shl.b64 	%rd37, %rd1, 3;
	add.s64 	%rd38, %rd36, %rd37;
	st.global.f64 	[%rd38], %fd747;
	cvta.to.global.u64 	%rd39, %rd44;
	add.s64 	%rd40, %rd39, %rd37;
	st.global.f64 	[%rd40], %fd746;
	cvta.to.global.u64 	%rd41, %rd45;
	add.s64 	%rd42, %rd41, %rd37;
	st.global.f64 	[%rd42], %fd745;
$L__BB2_4:
	ret;

}


// ===== COMPILED SASS (sm_100) =====

	.target	sm_100

	.elftype	@"ET_EXEC"


//--------------------- .note.nv.tkinfo           --------------------------
	.section	.note.nv.tkinfo,"",@"SHT_NOTE"
	.sectionflags	@"SHF_NOTE_NV_TKINFO"
	.tkinfo
        /*0018*/ 	.word	0x00000002
        /*0030*/ 	.string	""
        /*0030*/ 	.string	"ptxas"
        /*0030*/ 	.string	"Cuda compilation tools, release 13.0, V13.0.88"
        /*0030*/ 	.string	"Build cuda_13.0.r13.0/compiler.36424714_0"
        /*0030*/ 	.string	"-arch sm_100 -m 64 "



//--------------------- .note.nv.cuinfo           --------------------------
	.section	.note.nv.cuinfo,"",@"SHT_NOTE"
	.sectionflags	@"SHF_NOTE_NV_CUINFO"
        /*0018*/ 	.short	0x0002
        /*001a*/ 	.short	0x0064
        /*001c*/ 	.short	0x0082
	.zero		2


//--------------------- .nv.info                  --------------------------
	.section	.nv.info,"",@"SHT_CUDA_INFO"
	.align	4


	//----- nvinfo : EIATTR_REGCOUNT
	.align		4
        /*0000*/ 	.byte	0x04, 0x2f
        /*0002*/ 	.short	(.L_1 - .L_0)
	.align		4
.L_0:
        /*0004*/ 	.word	index@(_Z11forceKernelPdS_S_S_S_S_S_m)
        /*0008*/ 	.word	0x00000034


	//----- nvinfo : EIATTR_FRAME_SIZE
	.align		4
.L_1:
        /*000c*/ 	.byte	0x04, 0x11
        /*000e*/ 	.short	(.L_3 - .L_2)
	.align		4
.L_2:
        /*0010*/ 	.word	index@($__internal_3_$__cuda_sm20_dsqrt_rn_f64_mediumpath_v1)
        /*0014*/ 	.word	0x00000000


	//----- nvinfo : EIATTR_FRAME_SIZE
	.align		4
.L_3:
        /*0018*/ 	.byte	0x04, 0x11
        /*001a*/ 	.short	(.L_5 - .L_4)
	.align		4
.L_4:
        /*001c*/ 	.word	index@($__internal_2_$__cuda_sm20_div_rn_f64_full)
        /*0020*/ 	.word	0x00000000


	//----- nvinfo : EIATTR_FRAME_SIZE
	.align		4
.L_5:
        /*0024*/ 	.byte	0x04, 0x11
        /*0026*/ 	.short	(.L_7 - .L_6)
	.align		4
.L_6:
        /*0028*/ 	.word	index@(_Z11forceKernelPdS_S_S_S_S_S_m)
        /*002c*/ 	.word	0x00000000


	//----- nvinfo : EIATTR_REGCOUNT
	.align		4
.L_7:
        /*0030*/ 	.byte	0x04, 0x2f
        /*0032*/ 	.short	(.L_9 - .L_8)
	.align		4
.L_8:
        /*0034*/ 	.word	index@(_Z14OptForceKernelPdS_S_S_S_S_S_m)
        /*0038*/ 	.word	0x0000002a


	//----- nvinfo : EIATTR_FRAME_SIZE
	.align		4
.L_9:
        /*003c*/ 	.byte	0x04, 0x11
        /*003e*/ 	.short	(.L_11 - .L_10)
	.align		4
.L_10:
        /*0040*/ 	.word	index@($__internal_1_$__cuda_sm20_drsqrt_f64_slowpath_v2)
        /*0044*/ 	.word	0x00000000


	//----- nvinfo : EIATTR_FRAME_SIZE
	.align		4
.L_11:
        /*0048*/ 	.byte	0x04, 0x11
        /*004a*/ 	.short	(.L_13 - .L_12)
	.align		4
.L_12:
        /*004c*/ 	.word	index@(_Z14OptForceKernelPdS_S_S_S_S_S_m)
        /*0050*/ 	.word	0x00000000


	//----- nvinfo : EIATTR_REGCOUNT
	.align		4
.L_13:
        /*0054*/ 	.byte	0x04, 0x2f
        /*0056*/ 	.short	(.L_15 - .L_14)
	.align		4
.L_14:
        /*0058*/ 	.word	index@(_Z15WarpForceKernelPdS_S_S_S_S_S_m)
        /*005c*/ 	.word	0x00000030


	//----- nvinfo : EIATTR_FRAME_SIZE
	.align		4
.L_15:
        /*0060*/ 	.byte	0x04, 0x11
        /*0062*/ 	.short	(.L_17 - .L_16)
	.align		4
.L_16:
        /*0064*/ 	.word	index@($__internal_0_$__cuda_sm20_drsqrt_f64_slowpath_v2)
        /*0068*/ 	.word	0x00000000


	//----- nvinfo : EIATTR_FRAME_SIZE
	.align		4
.L_17:
        /*006c*/ 	.byte	0x04, 0x11
        /*006e*/ 	.short	(.L_19 - .L_18)
	.align		4
.L_18:
        /*0070*/ 	.word	index@(_Z15WarpForceKernelPdS_S_S_S_S_S_m)
        /*0074*/ 	.word	0x00000000


	//----- nvinfo : EIATTR_MIN_STACK_SIZE
	.align		4
.L_19:
        /*0078*/ 	.byte	0x04, 0x12
        /*007a*/ 	.short	(.L_21 - .L_20)
	.align		4
.L_20:
        /*007c*/ 	.word	index@(_Z15WarpForceKernelPdS_S_S_S_S_S_m)
        /*0080*/ 	.word	0x00000000


	//----- nvinfo : EIATTR_MIN_STACK_SIZE
	.align		4
.L_21:
        /*0084*/ 	.byte	0x04, 0x12
        /*0086*/ 	.short	(.L_23 - .L_22)
	.align		4
.L_22:
        /*0088*/ 	.word	index@(_Z14OptForceKernelPdS_S_S_S_S_S_m)
        /*008c*/ 	.word	0x00000000


	//----- nvinfo : EIATTR_MIN_STACK_SIZE
	.align		4
.L_23:
        /*0090*/ 	.byte	0x04, 0x12
        /*0092*/ 	.short	(.L_25 - .L_24)
	.align		4
.L_24:
        /*0094*/ 	.word	index@(_Z11forceKernelPdS_S_S_S_S_S_m)
        /*0098*/ 	.word	0x00000000
.L_25:


//--------------------- .nv.compat                --------------------------
	.section	.nv.compat,"",@"SHT_CUDA_COMPAT_INFO"
	.align	4
        /*0000*/ 	.byte	0x02, 0x09, 0x00, 0x00, 0x02, 0x02, 0x01, 0x00, 0x02, 0x05, 0x05, 0x00, 0x03, 0x07, 0x01, 0x01
        /*0010*/ 	.byte	0x02, 0x03, 0x00, 0x00, 0x02, 0x06, 0x01, 0x00, 0x04, 0x0b, 0x08, 0x00, 0x01, 0x00, 0x00, 0x00
        /*0020*/ 	.byte	0x00, 0x00, 0x00, 0x00


//--------------------- .nv.info._Z15WarpForceKernelPdS_S_S_S_S_S_m --------------------------
	.section	.nv.info._Z15WarpForceKernelPdS_S_S_S_S_S_m,"",@"SHT_CUDA_INFO"
	.sectionflags	@""
	.align	4


	//----- nvinfo : EIATTR_CUDA_API_VERSION
	.align		4
        /*0000*/ 	.byte	0x04, 0x37
        /*0002*/ 	.short	(.L_27 - .L_26)
.L_26:
        /*0004*/ 	.word	0x00000082


	//----- nvinfo : EIATTR_KPARAM_INFO
	.align		4
.L_27:
        /*0008*/ 	.byte	0x04, 0x17
        /*000a*/ 	.short	(.L_29 - .L_28)
.L_28:
        /*000c*/ 	.word	0x00000000
        /*0010*/ 	.short	0x0007
        /*0012*/ 	.short	0x0038
        /*0014*/ 	.byte	0x00, 0xf0, 0x21, 0x00


	//----- nvinfo : EIATTR_KPARAM_INFO
	.align		4
.L_29:
        /*0018*/ 	.byte	0x04, 0x17
        /*001a*/ 	.short	(.L_31 - .L_30)
.L_30:
        /*001c*/ 	.word	0x00000000
        /*0020*/ 	.short	0x0006
        /*0022*/ 	.short	0x0030
        /*0024*/ 	.byte	0x00, 0xf5, 0x21, 0x00


	//----- nvinfo : EIATTR_KPARAM_INFO
	.align		4
.L_31:
        /*0028*/ 	.byte	0x04, 0x17
        /*002a*/ 	.short	(.L_33 - .L_32)
.L_32:
        /*002c*/ 	.word	0x00000000
        /*0030*/ 	.short	0x0005
        /*0032*/ 	.short	0x0028
        /*0034*/ 	.byte	0x00, 0xf5, 0x21, 0x00


	//----- nvinfo : EIATTR_KPARAM_INFO
	.align		4
.L_33:
        /*0038*/ 	.byte	0x04, 0x17
        /*003a*/ 	.short	(.L_35 - .L_34)
.L_34:
        /*003c*/ 	.word	0x00000000
        /*0040*/ 	.short	0x0004
        /*0042*/ 	.short	0x0020
        /*0044*/ 	.byte	0x00, 0xf5, 0x21, 0x00


	//----- nvinfo : EIATTR_KPARAM_INFO
	.align		4
.L_35:
        /*0048*/ 	.byte	0x04, 0x17
        /*004a*/ 	.short	(.L_37 - .L_36)
.L_36:
        /*004c*/ 	.word	0x00000000
        /*0050*/ 	.short	0x0003
        /*0052*/ 	.short	0x0018
        /*0054*/ 	.byte	0x00, 0xf5, 0x21, 0x00


	//----- nvinfo : EIATTR_KPARAM_INFO
	.align		4
.L_37:
        /*0058*/ 	.byte	0x04, 0x17
        /*005a*/ 	.short	(.L_39 - .L_38)
.L_38:
        /*005c*/ 	.word	0x00000000
        /*0060*/ 	.short	0x0002
        /*0062*/ 	.short	0x0010
        /*0064*/ 	.byte	0x00, 0xf5, 0x21, 0x00


	//----- nvinfo : EIATTR_KPARAM_INFO
	.align		4
.L_39:
        /*0068*/ 	.byte	0x04, 0x17
        /*006a*/ 	.short	(.L_41 - .L_40)
.L_40:
        /*006c*/ 	.word	0x00000000
        /*0070*/ 	.short	0x0001
        /*0072*/ 	.short	0x0008
        /*0074*/ 	.byte	0x00, 0xf5, 0x21, 0x00


	//----- nvinfo : EIATTR_KPARAM_INFO
	.align		4
.L_41:
        /*0078*/ 	.byte	0x04, 0x17
        /*007a*/ 	.short	(.L_43 - .L_42)
.L_42:
        /*007c*/ 	.word	0x00000000
        /*0080*/ 	.short	0x0000
        /*0082*/ 	.short	0x0000
        /*0084*/ 	.byte	0x00, 0xf5, 0x21, 0x00


	//----- nvinfo : EIATTR_SPARSE_MMA_MASK
	.align		4
.L_43:
        /*0088*/ 	.byte	0x03, 0x50
        /*008a*/ 	.short	0x0000


	//----- nvinfo : EIATTR_MAXREG_COUNT
	.align		4
        /*008c*/ 	.byte	0x03, 0x1b
        /*008e*/ 	.short	0x00ff


	//----- nvinfo : EIATTR_NUM_BARRIERS
	.align		4
        /*0090*/ 	.byte	0x02, 0x4c
        /*0092*/ 	.byte	0x01
	.zero		1


	//----- nvinfo : EIATTR_MERCURY_ISA_VERSION
	.align		4
        /*0094*/ 	.byte	0x03, 0x5f
        /*0096*/ 	.short	0x0101


	//----- nvinfo : EIATTR_COOP_GROUP_MASK_REGIDS
	.align		4
        /*0098*/ 	.byte	0x04, 0x29
        /*009a*/ 	.short	(.L_45 - .L_44)


	//   ....[0]....
.L_44:
        /*009c*/ 	.word	0xffffffff


	//   ....[1]....
        /*00a0*/ 	.word	0xffffffff


	//   ....[2]....
        /*00a4*/ 	.word	0xffffffff


	//   ....[3]....
        /*00a8*/ 	.word	0xffffffff


	//   ....[4]....
        /*00ac*/ 	.word	0xffffffff


	//   ....[5]....
        /*00b0*/ 	.word	0xffffffff


	//   ....[6]....
        /*00b4*/ 	.word	0xffffffff


	//   ....[7]....
        /*00b8*/ 	.word	0xffffffff


	//   ....[8]....
        /*00bc*/ 	.word	0xffffffff


	//   ....[9]....
        /*00c0*/ 	.word	0xffffffff


	//   ....[10]....
        /*00c4*/ 	.word	0xffffffff


	//   ....[11]....
        /*00c8*/ 	.word	0xffffffff


	//   ....[12]....
        /*00cc*/ 	.word	0xffffffff


	//   ....[13]....
        /*00d0*/ 	.word	0xffffffff


	//   ....[14]....
        /*00d4*/ 	.word	0xffffffff


	//   ....[15]....
        /*00d8*/ 	.word	0xffffffff


	//   ....[16]....
        /*00dc*/ 	.word	0xffffffff


	//   ....[17]....
        /*00e0*/ 	.word	0xffffffff


	//   ....[18]....
        /*00e4*/ 	.word	0xffffffff


	//   ....[19]....
        /*00e8*/ 	.word	0xffffffff


	//   ....[20]....
        /*00ec*/ 	.word	0xffffffff


	//   ....[21]....
        /*00f0*/ 	.word	0xffffffff


	//   ....[22]....
        /*00f4*/ 	.word	0xffffffff


	//   ....[23]....
        /*00f8*/ 	.word	0xffffffff


	//   ....[24]....
        /*00fc*/ 	.word	0xffffffff


	//   ....[25]....
        /*0100*/ 	.word	0xffffffff


	//   ....[26]....
        /*0104*/ 	.word	0xffffffff


	//   ....[27]....
        /*0108*/ 	.word	0xffffffff


	//   ....[28]....
        /*010c*/ 	.word	0xffffffff


	//   ....[29]....
        /*0110*/ 	.word	0xffffffff


	//   ....[30]....
        /*0114*/ 	.word	0xffffffff


	//   ....[31]....
        /*0118*/ 	.word	0xffffffff


	//   ....[32]....
        /*011c*/ 	.word	0xffffffff


	//   ....[33]....
        /*0120*/ 	.word	0xffffffff


	//   ....[34]....
        /*0124*/ 	.word	0xffffffff


	//   ....[35]....
        /*0128*/ 	.word	0xffffffff


	//   ....[36]....
        /*012c*/ 	.word	0xffffffff


	//   ....[37]....
        /*0130*/ 	.word	0xffffffff


	//   ....[38]....
        /*0134*/ 	.word	0xffffffff


	//   ....[39]....
        /*0138*/ 	.word	0xffffffff


	//   ....[40]....
        /*013c*/ 	.word	0xffffffff


	//   ....[41]....
        /*0140*/ 	.word	0xffffffff


	//   ....[42]....
        /*0144*/ 	.word	0xffffffff


	//   ....[43]....
        /*0148*/ 	.word	0xffffffff


	//   ....[44]....
        /*014c*/ 	.word	0xffffffff


	//   ....[45]....
        /*0150*/ 	.word	0xffffffff


	//   ....[46]....
        /*0154*/ 	.word	0xffffffff


	//   ....[47]....
        /*0158*/ 	.word	0xffffffff


	//   ....[48]....
        /*015c*/ 	.word	0xffffffff


	//   ....[49]....
        /*0160*/ 	.word	0xffffffff


	//   ....[50]....
        /*0164*/ 	.word	0xffffffff


	//   ....[51]....
        /*0168*/ 	.word	0xffffffff


	//   ....[52]....
        /*016c*/ 	.word	0xffffffff


	//   ....[53]....
        /*0170*/ 	.word	0xffffffff


	//   ....[54]....
        /*0174*/ 	.word	0xffffffff


	//   ....[55]....
        /*0178*/ 	.word	0xffffffff


	//   ....[56]....
        /*017c*/ 	.word	0xffffffff


	//   ....[57]....
        /*0180*/ 	.word	0xffffffff


	//   ....[58]....
        /*0184*/ 	.word	0xffffffff


	//   ....[59]....
        /*0188*/ 	.word	0xffffffff


	//   ....[60]....
        /*018c*/ 	.word	0xffffffff


	//   ....[61]....
        /*0190*/ 	.word	0xffffffff


	//   ....[62]....
        /*0194*/ 	.word	0xffffffff


	//   ....[63]....
        /*0198*/ 	.word	0xffffffff


	//   ....[64]....
        /*019c*/ 	.word	0xffffffff


	//   ....[65]....
        /*01a0*/ 	.word	0xffffffff


	//   ....[66]....
        /*01a4*/ 	.word	0xffffffff


	//   ....[67]....
        /*01a8*/ 	.word	0xffffffff


	//   ....[68]....
        /*01ac*/ 	.word	0xffffffff


	//   ....[69]....
        /*01b0*/ 	.word	0xffffffff


	//   ....[70]....
        /*01b4*/ 	.word	0xffffffff


	//   ....[71]....
        /*01b8*/ 	.word	0xffffffff


	//   ....[72]....
        /*01bc*/ 	.word	0xffffffff


	//   ....[73]....
        /*01c0*/ 	.word	0xffffffff


	//   ....[74]....
        /*01c4*/ 	.word	0xffffffff


	//   ....[75]....
        /*01c8*/ 	.word	0xffffffff


	//   ....[76]....
        /*01cc*/ 	.word	0xffffffff


	//   ....[77]....
        /*01d0*/ 	.word	0xffffffff


	//   ....[78]....
        /*01d4*/ 	.word	0xffffffff


	//   ....[79]....
        /*01d8*/ 	.word	0xffffffff


	//   ....[80]....
        /*01dc*/ 	.word	0xffffffff


	//   ....[81]....
        /*01e0*/ 	.word	0xffffffff


	//   ....[82]....
        /*01e4*/ 	.word	0xffffffff


	//   ....[83]....
        /*01e8*/ 	.word	0xffffffff


	//   ....[84]....
        /*01ec*/ 	.word	0xffffffff


	//   ....[85]....
        /*01f0*/ 	.word	0xffffffff


	//   ....[86]....
        /*01f4*/ 	.word	0xffffffff


	//   ....[87]....
        /*01f8*/ 	.word	0xffffffff


	//   ....[88]....
        /*01fc*/ 	.word	0xffffffff


	//   ....[89]....
        /*0200*/ 	.word	0xffffffff


	//   ....[90]....
        /*0204*/ 	.word	0xffffffff


	//   ....[91]....
        /*0208*/ 	.word	0xffffffff


	//   ....[92]....
        /*020c*/ 	.word	0xffffffff


	//   ....[93]....
        /*0210*/ 	.word	0xffffffff


	//   ....[94]....
        /*0214*/ 	.word	0xffffffff


	//   ....[95]....
        /*0218*/ 	.word	0xffffffff


	//   ....[96]....
        /*021c*/ 	.word	0xffffffff


	//   ....[97]....
        /*0220*/ 	.word	0xffffffff


	//   ....[98]....
        /*0224*/ 	.word	0xffffffff


	//   ....[99]....
        /*0228*/ 	.word	0xffffffff


	//   ....[100]....
        /*022c*/ 	.word	0xffffffff


	//   ....[101]....
        /*0230*/ 	.word	0xffffffff


	//   ....[102]....
        /*0234*/ 	.word	0xffffffff


	//   ....[103]....
        /*0238*/ 	.word	0xffffffff


	//   ....[104]....
        /*023c*/ 	.word	0xffffffff


	//   ....[105]....
        /*0240*/ 	.word	0xffffffff


	//   ....[106]....
        /*0244*/ 	.word	0xffffffff


	//   ....[107]....
        /*0248*/ 	.word	0xffffffff


	//   ....[108]....
        /*024c*/ 	.word	0xffffffff


	//   ....[109]....
        /*0250*/ 	.word	0xffffffff


	//   ....[110]....
        /*0254*/ 	.word	0xffffffff


	//   ....[111]....
        /*0258*/ 	.word	0xffffffff


	//   ....[112]....
        /*025c*/ 	.word	0xffffffff


	//   ....[113]....
        /*0260*/ 	.word	0xffffffff


	//   ....[114]....
        /*0264*/ 	.word	0xffffffff


	//   ....[115]....
        /*0268*/ 	.word	0xffffffff


	//   ....[116]....
        /*026c*/ 	.word	0xffffffff


	//   ....[117]....
        /*0270*/ 	.word	0xffffffff


	//   ....[118]....
        /*0274*/ 	.word	0xffffffff


	//   ....[119]....
        /*0278*/ 	.word	0xffffffff


	//   ....[120]....
        /*027c*/ 	.word	0xffffffff


	//   ....[121]....
        /*0280*/ 	.word	0xffffffff


	//   ....[122]....
        /*0284*/ 	.word	0xffffffff


	//   ....[123]....
        /*0288*/ 	.word	0xffffffff


	//   ....[124]....
        /*028c*/ 	.word	0xffffffff


	//   ....[125]....
        /*0290*/ 	.word	0xffffffff


	//   ....[126]....
        /*0294*/ 	.word	0xffffffff


	//   ....[127]....
        /*0298*/ 	.word	0xffffffff


	//   ....[128]....
        /*029c*/ 	.word	0xffffffff


	//   ....[129]....
        /*02a0*/ 	.word	0xffffffff


	//   ....[130]....
        /*02a4*/ 	.word	0xffffffff


	//   ....[131]....
        /*02a8*/ 	.word	0xffffffff


	//   ....[132]....
        /*02ac*/ 	.word	0xffffffff


	//   ....[133]....
        /*02b0*/ 	.word	0xffffffff


	//   ....[134]....
        /*02b4*/ 	.word	0xffffffff


	//   ....[135]....
        /*02b8*/ 	.word	0xffffffff


	//   ....[136]....
        /*02bc*/ 	.word	0xffffffff


	//   ....[137]....
        /*02c0*/ 	.word	0xffffffff


	//   ....[138]....
        /*02c4*/ 	.word	0xffffffff


	//   ....[139]....
        /*02c8*/ 	.word	0xffffffff


	//   ....[140]....
        /*02cc*/ 	.word	0xffffffff


	//   ....[141]....
        /*02d0*/ 	.word	0xffffffff


	//   ....[142]....
        /*02d4*/ 	.word	0xffffffff


	//   ....[143]....
        /*02d8*/ 	.word	0xffffffff


	//   ....[144]....
        /*02dc*/ 	.word	0xffffffff


	//   ....[145]....
        /*02e0*/ 	.word	0xffffffff


	//   ....[146]....
        /*02e4*/ 	.word	0xffffffff


	//   ....[147]....
        /*02e8*/ 	.word	0xffffffff


	//   ....[148]....
        /*02ec*/ 	.word	0xffffffff


	//   ....[149]....
        /*02f0*/ 	.word	0xffffffff


	//   ....[150]....
        /*02f4*/ 	.word	0xffffffff


	//   ....[151]....
        /*02f8*/ 	.word	0xffffffff


	//   ....[152]....
        /*02fc*/ 	.word	0xffffffff


	//   ....[153]....
        /*0300*/ 	.word	0xffffffff


	//   ....[154]....
        /*0304*/ 	.word	0xffffffff


	//   ....[155]....
        /*0308*/ 	.word	0xffffffff


	//   ....[156]....
        /*030c*/ 	.word	0xffffffff


	//   ....[157]....
        /*0310*/ 	.word	0xffffffff


	//   ....[158]....
        /*0314*/ 	.word	0xffffffff


	//   ....[159]....
        /*0318*/ 	.word	0xffffffff


	//   ....[160]....
        /*031c*/ 	.word	0xffffffff


	//   ....[161]....
        /*0320*/ 	.word	0xffffffff


	//   ....[162]....
        /*0324*/ 	.word	0xffffffff


	//   ....[163]....
        /*0328*/ 	.word	0xffffffff


	//   ....[164]....
        /*032c*/ 	.word	0xffffffff


	//   ....[165]....
        /*0330*/ 	.word	0xffffffff


	//   ....[166]....
        /*0334*/ 	.word	0xffffffff


	//   ....[167]....
        /*0338*/ 	.word	0xffffffff


	//   ....[168]....
        /*033c*/ 	.word	0xffffffff


	//   ....[169]....
        /*0340*/ 	.word	0xffffffff


	//   ....[170]....
        /*0344*/ 	.word	0xffffffff


	//   ....[171]....
        /*0348*/ 	.word	0xffffffff


	//   ....[172]....
        /*034c*/ 	.word	0xffffffff


	//   ....[173]....
        /*0350*/ 	.word	0xffffffff


	//   ....[174]....
        /*0354*/ 	.word	0xffffffff


	//   ....[175]....
        /*0358*/ 	.word	0xffffffff


	//   ....[176]....
        /*035c*/ 	.word	0xffffffff


	//   ....[177]....
        /*0360*/ 	.word	0xffffffff


	//   ....[178]....
        /*0364*/ 	.word	0xffffffff


	//   ....[179]....
        /*0368*/ 	.word	0xffffffff


	//   ....[180]....
        /*036c*/ 	.word	0xffffffff


	//   ....[181]....
        /*0370*/ 	.word	0xffffffff


	//   ....[182]....
        /*0374*/ 	.word	0xffffffff


	//   ....[183]....
        /*0378*/ 	.word	0xffffffff


	//   ....[184]....
        /*037c*/ 	.word	0xffffffff


	//   ....[185]....
        /*0380*/ 	.word	0xffffffff


	//   ....[186]....
        /*0384*/ 	.word	0xffffffff


	//   ....[187]....
        /*0388*/ 	.word	0xffffffff


	//   ....[188]....
        /*038c*/ 	.word	0xffffffff


	//   ....[189]....
        /*0390*/ 	.word	0xffffffff


	//   ....[190]....
        /*0394*/ 	.word	0xffffffff


	//   ....[191]....
        /*0398*/ 	.word	0xffffffff


	//   ....[192]....
        /*039c*/ 	.word	0xffffffff


	//   ....[193]....
        /*03a0*/ 	.word	0xffffffff


	//   ....[194]....
        /*03a4*/ 	.word	0xffffffff


	//   ....[195]....
        /*03a8*/ 	.word	0xffffffff


	//   ....[196]....
        /*03ac*/ 	.word	0xffffffff


	//   ....[197]....
        /*03b0*/ 	.word	0xffffffff


	//   ....[198]....
        /*03b4*/ 	.word	0xffffffff


	//   ....[199]....
        /*03b8*/ 	.word	0xffffffff


	//   ....[200]....
        /*03bc*/ 	.word	0xffffffff


	//   ....[201]....
        /*03c0*/ 	.word	0xffffffff


	//   ....[202]....
        /*03c4*/ 	.word	0xffffffff


	//   ....[203]....
        /*03c8*/ 	.word	0xffffffff


	//   ....[204]....
        /*03cc*/ 	.word	0xffffffff


	//   ....[205]....
        /*03d0*/ 	.word	0xffffffff


	//   ....[206]....
        /*03d4*/ 	.word	0xffffffff


	//   ....[207]....
        /*03d8*/ 	.word	0xffffffff


	//   ....[208]....
        /*03dc*/ 	.word	0xffffffff


	//   ....[209]....
        /*03e0*/ 	.word	0xffffffff


	//   ....[210]....
        /*03e4*/ 	.word	0xffffffff


	//   ....[211]....
        /*03e8*/ 	.word	0xffffffff


	//   ....[212]....
        /*03ec*/ 	.word	0xffffffff


	//   ....[213]....
        /*03f0*/ 	.word	0xffffffff


	//   ....[214]....
        /*03f4*/ 	.word	0xffffffff


	//   ....[215]....
        /*03f8*/ 	.word	0xffffffff


	//   ....[216]....
        /*03fc*/ 	.word	0xffffffff


	//   ....[217]....
        /*0400*/ 	.word	0xffffffff


	//   ....[218]....
        /*0404*/ 	.word	0xffffffff


	//   ....[219]....
        /*0408*/ 	.word	0xffffffff


	//   ....[220]....
        /*040c*/ 	.word	0xffffffff


	//   ....[221]....
        /*0410*/ 	.word	0xffffffff


	//   ....[222]....
        /*0414*/ 	.word	0xffffffff


	//   ....[223]....
        /*0418*/ 	.word	0xffffffff


	//   ....[224]....
        /*041c*/ 	.word	0xffffffff


	//   ....[225]....
        /*0420*/ 	.word	0xffffffff


	//   ....[226]....
        /*0424*/ 	.word	0xffffffff


	//   ....[227]....
        /*0428*/ 	.word	0xffffffff


	//   ....[228]....
        /*042c*/ 	.word	0xffffffff


	//   ....[229]....
        /*0430*/ 	.word	0xffffffff


	//   ....[230]....
        /*0434*/ 	.word	0xffffffff


	//   ....[231]....
        /*0438*/ 	.word	0xffffffff


	//   ....[232]....
        /*043c*/ 	.word	0xffffffff


	//   ....[233]....
        /*0440*/ 	.word	0xffffffff


	//   ....[234]....
        /*0444*/ 	.word	0xffffffff


	//   ....[235]....
        /*0448*/ 	.word	0xffffffff


	//   ....[236]....
        /*044c*/ 	.word	0xffffffff


	//   ....[237]....
        /*0450*/ 	.word	0xffffffff


	//   ....[238]....
        /*0454*/ 	.word	0xffffffff


	//   ....[239]....
        /*0458*/ 	.word	0xffffffff


	//   ....[240]....
        /*045c*/ 	.word	0xffffffff


	//   ....[241]....
        /*0460*/ 	.word	0xffffffff


	//   ....[242]....
        /*0464*/ 	.word	0xffffffff


	//   ....[243]....
        /*0468*/ 	.word	0xffffffff


	//   ....[244]....
        /*046c*/ 	.word	0xffffffff


	//   ....[245]....
        /*0470*/ 	.word	0xffffffff


	//   ....[246]....
        /*0474*/ 	.word	0xffffffff


	//   ....[247]....
        /*0478*/ 	.word	0xffffffff


	//   ....[248]....
        /*047c*/ 	.word	0xffffffff


	//   ....[249]....
        /*0480*/ 	.word	0xffffffff


	//   ....[250]....
        /*0484*/ 	.word	0xffffffff


	//   ....[251]....
        /*0488*/ 	.word	0xffffffff


	//   ....[252]....
        /*048c*/ 	.word	0xffffffff


	//   ....[253]....
        /*0490*/ 	.word	0xffffffff


	//   ....[254]....
        /*0494*/ 	.word	0xffffffff


	//   ....[255]....
        /*0498*/ 	.word	0xffffffff


	//----- nvinfo : EIATTR_COOP_GROUP_INSTR_OFFSETS
	.align		4
.L_45:
        /*049c*/ 	.byte	0x04, 0x28
        /*049e*/ 	.short	(.L_47 - .L_46)


	//   ....[0]....
.L_46:
        /*04a0*/ 	.word	0x00000380


	//   ....[1]....
        /*04a4*/ 	.word	0x00000390


	//   ....[2]....
        /*04a8*/ 	.word	0x000003a0


	//   ....[3]....
        /*04ac*/ 	.word	0x000003b0


	//   ....[4]....
        /*04b0*/ 	.word	0x000003d0


	//   ....[5]....
        /*04b4*/ 	.word	0x000003f0


	//   ....[6]....
        /*04b8*/ 	.word	0x00000580


	//   ....[7]....
        /*04bc*/ 	.word	0x000005c0


	//   ....[8]....
        /*04c0*/ 	.word	0x000005f0


	//   ....[9]....
        /*04c4*/ 	.word	0x00000600


	//   ....[10]....
        /*04c8*/ 	.word	0x00000630


	//   ....[11]....
        /*04cc*/ 	.word	0x00000640


	//   ....[12]....
        /*04d0*/ 	.word	0x00000660


	//   ....[13]....
        /*04d4*/ 	.word	0x00000690


	//   ....[14]....
        /*04d8*/ 	.word	0x00000820


	//   ....[15]....
        /*04dc*/ 	.word	0x00000860


	//   ....[16]....
        /*04e0*/ 	.word	0x00000890


	//   ....[17]....
        /*04e4*/ 	.word	0x000008a0


	//   ....[18]....
        /*04e8*/ 	.word	0x000008d0


	//   ....[19]....
        /*04ec*/ 	.word	0x000008e0


	//   ....[20]....
        /*04f0*/ 	.word	0x00000900


	//   ....[21]....
        /*04f4*/ 	.word	0x00000930


	//   ....[22]....
        /*04f8*/ 	.word	0x00000ac0


	//   ....[23]....
        /*04fc*/ 	.word	0x00000b00


	//   ....[24]....
        /*0500*/ 	.word	0x00000b30


	//   ....[25]....
        /*0504*/ 	.word	0x00000b40


	//   ....[26]....
        /*0508*/ 	.word	0x00000b70


	//   ....[27]....
        /*050c*/ 	.word	0x00000b80


	//   ....[28]....
        /*0510*/ 	.word	0x00000ba0


	//   ....[29]....
        /*0514*/ 	.word	0x00000bd0


	//   ....[30]....
        /*0518*/ 	.word	0x00000d60


	//   ....[31]....
        /*051c*/ 	.word	0x00000da0


	//   ....[32]....
        /*0520*/ 	.word	0x00000dd0


	//   ....[33]....
        /*0524*/ 	.word	0x00000de0


	//   ....[34]....
        /*0528*/ 	.word	0x00000e10


	//   ....[35]....
        /*052c*/ 	.word	0x00000e20


	//   ....[36]....
        /*0530*/ 	.word	0x00000e40


	//   ....[37]....
        /*0534*/ 	.word	0x00000e70


	//   ....[38]....
        /*0538*/ 	.word	0x00001000


	//   ....[39]....
        /*053c*/ 	.word	0x00001040


	//   ....[40]....
        /*0540*/ 	.word	0x00001070


	//   ....[41]....
        /*0544*/ 	.word	0x00001080


	//   ....[42]....
        /*0548*/ 	.word	0x000010b0


	//   ....[43]....
        /*054c*/ 	.word	0x000010c0


	//   ....[44]....
        /*0550*/ 	.word	0x000010e0


	//   ....[45]....
        /*0554*/ 	.word	0x00001110


	//   ....[46]....
        /*0558*/ 	.word	0x000012a0


	//   ....[47]....
        /*055c*/ 	.word	0x000012e0


	//   ....[48]....
        /*0560*/ 	.word	0x00001310


	//   ....[49]....
        /*0564*/ 	.word	0x00001320


	//   ....[50]....
        /*0568*/ 	.word	0x00001350


	//   ....[51]....
        /*056c*/ 	.word	0x00001360


	//   ....[52]....
        /*0570*/ 	.word	0x00001380


	//   ....[53]....
        /*0574*/ 	.word	0x000013b0


	//   ....[54]....
        /*0578*/ 	.word	0x00001540


	//   ....[55]....
        /*057c*/ 	.word	0x00001580


	//   ....[56]....
        /*0580*/ 	.word	0x000015b0


	//   ....[57]....
        /*0584*/ 	.word	0x000015c0


	//   ....[58]....
        /*0588*/ 	.word	0x000015f0


	//   ....[59]....
        /*058c*/ 	.word	0x00001600


	//   ....[60]....
        /*0590*/ 	.word	0x00001620


	//   ....[61]....
        /*0594*/ 	.word	0x00001650


	//   ....[62]....
        /*0598*/ 	.word	0x000017e0


	//   ....[63]....
        /*059c*/ 	.word	0x00001820


	//   ....[64]....
        /*05a0*/ 	.word	0x00001850


	//   ....[65]....
        /*05a4*/ 	.word	0x00001860


	//   ....[66]....
        /*05a8*/ 	.word	0x00001890


	//   ....[67]....
        /*05ac*/ 	.word	0x000018a0


	//   ....[68]....
        /*05b0*/ 	.word	0x000018c0


	//   ....[69]....
        /*05b4*/ 	.word	0x000018f0


	//   ....[70]....
        /*05b8*/ 	.word	0x00001a80


	//   ....[71]....
        /*05bc*/ 	.word	0x00001ac0


	//   ....[72]....
        /*05c0*/ 	.word	0x00001af0


	//   ....[73]....
        /*05c4*/ 	.word	0x00001b00


	//   ....[74]....
        /*05c8*/ 	.word	0x00001b30


	//   ....[75]....
        /*05cc*/ 	.word	0x00001b40


	//   ....[76]....
        /*05d0*/ 	.word	0x00001b60


	//   ....[77]....
        /*05d4*/ 	.word	0x00001b90


	//   ....[78]....
        /*05d8*/ 	.word	0x00001d20


	//   ....[79]....
        /*05dc*/ 	.word	0x00001d60


	//   ....[80]....
        /*05e0*/ 	.word	0x00001d90


	//   ....[81]....
        /*05e4*/ 	.word	0x00001da0


	//   ....[82]....
        /*05e8*/ 	.word	0x00001dd0


	//   ....[83]....
        /*05ec*/ 	.word	0x00001de0


	//   ....[84]....
        /*05f0*/ 	.word	0x00001e00


	//   ....[85]....
        /*05f4*/ 	.word	0x00001e30


	//   ....[86]....
        /*05f8*/ 	.word	0x00001fc0


	//   ....[87]....
        /*05fc*/ 	.word	0x00002000


	//   ....[88]....
        /*0600*/ 	.word	0x00002030


	//   ....[89]....
        /*0604*/ 	.word	0x00002040


	//   ....[90]....
        /*0608*/ 	.word	0x00002070


	//   ....[91]....
        /*060c*/ 	.word	0x00002080


	//   ....[92]....
        /*0610*/ 	.word	0x000020a0


	//   ....[93]....
        /*0614*/ 	.word	0x000020d0


	//   ....[94]....
        /*0618*/ 	.word	0x00002260


	//   ....[95]....
        /*061c*/ 	.word	0x000022a0


	//   ....[96]....
        /*0620*/ 	.word	0x000022d0


	//   ....[97]....
        /*0624*/ 	.word	0x000022e0


	//   ....[98]....
        /*0628*/ 	.word	0x00002310


	//   ....[99]....
        /*062c*/ 	.word	0x00002320


	//   ....[100]....
        /*0630*/ 	.word	0x00002340


	//   ....[101]....
        /*0634*/ 	.word	0x00002370


	//   ....[102]....
        /*0638*/ 	.word	0x00002500


	//   ....[103]....
        /*063c*/ 	.word	0x00002540


	//   ....[104]....
        /*0640*/ 	.word	0x00002570


	//   ....[105]....
        /*0644*/ 	.word	0x00002580


	//   ....[106]....
        /*0648*/ 	.word	0x000025b0


	//   ....[107]....
        /*064c*/ 	.word	0x000025c0


	//   ....[108]....
        /*0650*/ 	.word	0x000025e0


	//   ....[109]....
        /*0654*/ 	.word	0x00002610


	//   ....[110]....
        /*0658*/ 	.word	0x000027a0


	//   ....[111]....
        /*065c*/ 	.word	0x000027e0


	//   ....[112]....
        /*0660*/ 	.word	0x00002810


	//   ....[113]....
        /*0664*/ 	.word	0x00002820


	//   ....[114]....
        /*0668*/ 	.word	0x00002850


	//   ....[115]....
        /*066c*/ 	.word	0x00002860


	//   ....[116]....
        /*0670*/ 	.word	0x00002880


	//   ....[117]....
        /*0674*/ 	.word	0x000028b0


	//   ....[118]....
        /*0678*/ 	.word	0x00002a40


	//   ....[119]....
        /*067c*/ 	.word	0x00002a80


	//   ....[120]....
        /*0680*/ 	.word	0x00002ab0


	//   ....[121]....
        /*0684*/ 	.word	0x00002ac0


	//   ....[122]....
        /*0688*/ 	.word	0x00002af0


	//   ....[123]....
        /*068c*/ 	.word	0x00002b00


	//   ....[124]....
        /*0690*/ 	.word	0x00002b20


	//   ....[125]....
        /*0694*/ 	.word	0x00002b50


	//   ....[126]....
        /*0698*/ 	.word	0x00002ce0


	//   ....[127]....
        /*069c*/ 	.word	0x00002d20


	//   ....[128]....
        /*06a0*/ 	.word	0x00002d50


	//   ....[129]....
        /*06a4*/ 	.word	0x00002d60


	//   ....[130]....
        /*06a8*/ 	.word	0x00002d90


	//   ....[131]....
        /*06ac*/ 	.word	0x00002da0


	//   ....[132]....
        /*06b0*/ 	.word	0x00002dc0


	//   ....[133]....
        /*06b4*/ 	.word	0x00002df0


	//   ....[134]....
        /*06b8*/ 	.word	0x00002f80


	//   ....[135]....
        /*06bc*/ 	.word	0x00002fc0


	//   ....[136]....
        /*06c0*/ 	.word	0x00002ff0


	//   ....[137]....
        /*06c4*/ 	.word	0x00003000


	//   ....[138]....
        /*06c8*/ 	.word	0x00003030


	//   ....[139]....
        /*06cc*/ 	.word	0x00003040


	//   ....[140]....
        /*06d0*/ 	.word	0x00003060


	//   ....[141]....
        /*06d4*/ 	.word	0x00003090


	//   ....[142]....
        /*06d8*/ 	.word	0x00003220


	//   ....[143]....
        /*06dc*/ 	.word	0x00003260


	//   ....[144]....
        /*06e0*/ 	.word	0x00003290


	//   ....[145]....
        /*06e4*/ 	.word	0x000032a0


	//   ....[146]....
        /*06e8*/ 	.word	0x000032d0


	//   ....[147]....
        /*06ec*/ 	.word	0x000032e0


	//   ....[148]....
        /*06f0*/ 	.word	0x00003300


	//   ....[149]....
        /*06f4*/ 	.word	0x00003330


	//   ....[150]....
        /*06f8*/ 	.word	0x000034c0


	//   ....[151]....
        /*06fc*/ 	.word	0x00003500


	//   ....[152]....
        /*0700*/ 	.word	0x00003530


	//   ....[153]....
        /*0704*/ 	.word	0x00003540


	//   ....[154]....
        /*0708*/ 	.word	0x00003570


	//   ....[155]....
        /*070c*/ 	.word	0x00003580


	//   ....[156]....
        /*0710*/ 	.word	0x000035a0


	//   ....[157]....
        /*0714*/ 	.word	0x000035d0


	//   ....[158]....
        /*0718*/ 	.word	0x00003760


	//   ....[159]....
        /*071c*/ 	.word	0x000037a0


	//   ....[160]....
        /*0720*/ 	.word	0x000037d0


	//   ....[161]....
        /*0724*/ 	.word	0x000037e0


	//   ....[162]....
        /*0728*/ 	.word	0x00003810


	//   ....[163]....
        /*072c*/ 	.word	0x00003820


	//   ....[164]....
        /*0730*/ 	.word	0x00003840


	//   ....[165]....
        /*0734*/ 	.word	0x00003870


	//   ....[166]....
        /*0738*/ 	.word	0x00003a00


	//   ....[167]....
        /*073c*/ 	.word	0x00003a40


	//   ....[168]....
        /*0740*/ 	.word	0x00003a70


	//   ....[169]....
        /*0744*/ 	.word	0x00003a80


	//   ....[170]....
        /*0748*/ 	.word	0x00003ab0


	//   ....[171]....
        /*074c*/ 	.word	0x00003ac0


	//   ....[172]....
        /*0750*/ 	.word	0x00003ae0


	//   ....[173]....
        /*0754*/ 	.word	0x00003b10


	//   ....[174]....
        /*0758*/ 	.word	0x00003ca0


	//   ....[175]....
        /*075c*/ 	.word	0x00003ce0


	//   ....[176]....
        /*0760*/ 	.word	0x00003d10


	//   ....[177]....
        /*0764*/ 	.word	0x00003d20


	//   ....[178]....
        /*0768*/ 	.word	0x00003d50


	//   ....[179]....
        /*076c*/ 	.word	0x00003d60


	//   ....[180]....
        /*0770*/ 	.word	0x00003d80


	//   ....[181]....
        /*0774*/ 	.word	0x00003db0


	//   ....[182]....
        /*0778*/ 	.word	0x00003f40


	//   ....[183]....
        /*077c*/ 	.word	0x00003f80


	//   ....[184]....
        /*0780*/ 	.word	0x00003fb0


	//   ....[185]....
        /*0784*/ 	.word	0x00003fc0


	//   ....[186]....
        /*0788*/ 	.word	0x00003ff0


	//   ....[187]....
        /*078c*/ 	.word	0x00004000


	//   ....[188]....
        /*0790*/ 	.word	0x00004020


	//   ....[189]....
        /*0794*/ 	.word	0x00004050


	//   ....[190]....
        /*0798*/ 	.word	0x000041e0


	//   ....[191]....
        /*079c*/ 	.word	0x00004220


	//   ....[192]....
        /*07a0*/ 	.word	0x00004250


	//   ....[193]....
        /*07a4*/ 	.word	0x00004260


	//   ....[194]....
        /*07a8*/ 	.word	0x00004290


	//   ....[195]....
        /*07ac*/ 	.word	0x000042a0


	//   ....[196]....
        /*07b0*/ 	.word	0x000042c0


	//   ....[197]....
        /*07b4*/ 	.word	0x000042f0


	//   ....[198]....
        /*07b8*/ 	.word	0x00004480


	//   ....[199]....
        /*07bc*/ 	.word	0x000044c0


	//   ....[200]....
        /*07c0*/ 	.word	0x000044f0


	//   ....[201]....
        /*07c4*/ 	.word	0x00004500


	//   ....[202]....
        /*07c8*/ 	.word	0x00004530


	//   ....[203]....
        /*07cc*/ 	.word	0x00004540


	//   ....[204]....
        /*07d0*/ 	.word	0x00004560


	//   ....[205]....
        /*07d4*/ 	.word	0x00004590


	//   ....[206]....
        /*07d8*/ 	.word	0x00004720


	//   ....[207]....
        /*07dc*/ 	.word	0x00004760


	//   ....[208]....
        /*07e0*/ 	.word	0x00004790


	//   ....[209]....
        /*07e4*/ 	.word	0x000047a0


	//   ....[210]....
        /*07e8*/ 	.word	0x000047d0


	//   ....[211]....
        /*07ec*/ 	.word	0x000047e0


	//   ....[212]....
        /*07f0*/ 	.word	0x00004800


	//   ....[213]....
        /*07f4*/ 	.word	0x00004830


	//   ....[214]....
        /*07f8*/ 	.word	0x000049c0


	//   ....[215]....
        /*07fc*/ 	.word	0x00004a00


	//   ....[216]....
        /*0800*/ 	.word	0x00004a30


	//   ....[217]....
        /*0804*/ 	.word	0x00004a40


	//   ....[218]....
        /*0808*/ 	.word	0x00004a70


	//   ....[219]....
        /*080c*/ 	.word	0x00004a80


	//   ....[220]....
        /*0810*/ 	.word	0x00004aa0


	//   ....[221]....
        /*0814*/ 	.word	0x00004ad0


	//   ....[222]....
        /*0818*/ 	.word	0x00004c60


	//   ....[223]....
        /*081c*/ 	.word	0x00004ca0


	//   ....[224]....
        /*0820*/ 	.word	0x00004cd0


	//   ....[225]....
        /*0824*/ 	.word	0x00004ce0


	//   ....[226]....
        /*0828*/ 	.word	0x00004d10


	//   ....[227]....
        /*082c*/ 	.word	0x00004d20


	//   ....[228]....
        /*0830*/ 	.word	0x00004d40


	//   ....[229]....
        /*0834*/ 	.word	0x00004d70


	//   ....[230]....
        /*0838*/ 	.word	0x00004f00


	//   ....[231]....
        /*083c*/ 	.word	0x00004f40


	//   ....[232]....
        /*0840*/ 	.word	0x00004f70


	//   ....[233]....
        /*0844*/ 	.word	0x00004f80


	//   ....[234]....
        /*0848*/ 	.word	0x00004fb0


	//   ....[235]....
        /*084c*/ 	.word	0x00004fc0


	//   ....[236]....
        /*0850*/ 	.word	0x00004fe0


	//   ....[237]....
        /*0854*/ 	.word	0x00005010


	//   ....[238]....
        /*0858*/ 	.word	0x000051a0


	//   ....[239]....
        /*085c*/ 	.word	0x000051e0


	//   ....[240]....
        /*0860*/ 	.word	0x00005210


	//   ....[241]....
        /*0864*/ 	.word	0x00005220


	//   ....[242]....
        /*0868*/ 	.word	0x00005250


	//   ....[243]....
        /*086c*/ 	.word	0x00005260


	//   ....[244]....
        /*0870*/ 	.word	0x00005280


	//   ....[245]....
        /*0874*/ 	.word	0x000052b0


	//   ....[246]....
        /*0878*/ 	.word	0x00005440


	//   ....[247]....
        /*087c*/ 	.word	0x00005480


	//   ....[248]....
        /*0880*/ 	.word	0x000054b0


	//   ....[249]....
        /*0884*/ 	.word	0x000054c0


	//   ....[250]....
        /*0888*/ 	.word	0x000054d0


	//   ....[251]....
        /*088c*/ 	.word	0x000054e0


	//   ....[252]....
        /*0890*/ 	.word	0x000054f0


	//   ....[253]....
        /*0894*/ 	.word	0x00005500


	//   ....[254]....
        /*0898*/ 	.word	0x000056d0


	//   ....[255]....
        /*089c*/ 	.word	0x00005780


	//----- nvinfo : EIATTR_VRC_CTA_INIT_COUNT
	.align		4
.L_47:
        /*08a0*/ 	.byte	0x02, 0x4a
	.zero		1
	.zero		1


	//----- nvinfo : EIATTR_EXIT_INSTR_OFFSETS
	.align		4
        /*08a4*/ 	.byte	0x04, 0x1c
        /*08a6*/ 	.short	(.L_49 - .L_48)


	//   ....[0]....
.L_48:
        /*08a8*/ 	.word	0x00000080


	//   ....[1]....
        /*08ac*/ 	.word	0x00005910


	//----- nvinfo : EIATTR_CRS_STACK_SIZE
	.align		4
.L_49:
        /*08b0*/ 	.byte	0x04, 0x1e
        /*08b2*/ 	.short	(.L_51 - .L_50)
.L_50:
        /*08b4*/ 	.word	0x00000000


	//----- nvinfo : EIATTR_CBANK_PARAM_SIZE
	.align		4
.L_51:
        /*08b8*/ 	.byte	0x03, 0x19
        /*08ba*/ 	.short	0x0040


	//----- nvinfo : EIATTR_PARAM_CBANK
	.align		4
        /*08bc*/ 	.byte	0x04, 0x0a
        /*08be*/ 	.short	(.L_53 - .L_52)
	.align		4
.L_52:
        /*08c0*/ 	.word	index@(.nv.constant0._Z15WarpForceKernelPdS_S_S_S_S_S_m)
        /*08c4*/ 	.short	0x0380
        /*08c6*/ 	.short	0x0040


	//----- nvinfo : EIATTR_SW_WAR
	.align		4
.L_53:
        /*08c8*/ 	.byte	0x04, 0x36
        /*08ca*/ 	.short	(.L_55 - .L_54)
.L_54:
        /*08cc*/ 	.word	0x00000008
.L_55:


//--------------------- .nv.info._Z14OptForceKernelPdS_S_S_S_S_S_m --------------------------
	.section	.nv.info._Z14OptForceKernelPdS_S_S_S_S_S_m,"",@"SHT_CUDA_INFO"
	.sectionflags	@""
	.align	4


	//----- nvinfo : EIATTR_CUDA_API_VERSION
	.align		4
        /*0000*/ 	.byte	0x04, 0x37
        /*0002*/ 	.short	(.L_57 - .L_56)
.L_56:
        /*0004*/ 	.word	0x00000082


	//----- nvinfo : EIATTR_KPARAM_INFO
	.align		4
.L_57:
        /*0008*/ 	.byte	0x04, 0x17
        /*000a*/ 	.short	(.L_59 - .L_58)
.L_58:
        /*000c*/ 	.word	0x00000000
        /*0010*/ 	.short	0x0007
        /*0012*/ 	.short	0x0038
        /*0014*/ 	.byte	0x00, 0xf0, 0x21, 0x00


	//----- nvinfo : EIATTR_KPARAM_INFO
	.align		4
.L_59:
        /*0018*/ 	.byte	0x04, 0x17
        /*001a*/ 	.short	(.L_61 - .L_60)
.L_60:
        /*001c*/ 	.word	0x00000000
        /*0020*/ 	.short	0x0006
        /*0022*/ 	.short	0x0030
        /*0024*/ 	.byte	0x00, 0xf5, 0x21, 0x00


	//----- nvinfo : EIATTR_KPARAM_INFO
	.align		4
.L_61:
        /*0028*/ 	.byte	0x04, 0x17
        /*002a*/ 	.short	(.L_63 - .L_62)
.L_62:
        /*002c*/ 	.word	0x00000000
        /*0030*/ 	.short	0x0005
        /*0032*/ 	.short	0x0028
        /*0034*/ 	.byte	0x00, 0xf5, 0x21, 0x00


	//----- nvinfo : EIATTR_KPARAM_INFO
	.align		4
.L_63:
        /*0038*/ 	.byte	0x04, 0x17
        /*003a*/ 	.short	(.L_65 - .L_64)
.L_64:
        /*003c*/ 	.word	0x00000000
        /*0040*/ 	.short	0x0004
        /*0042*/ 	.short	0x0020
        /*0044*/ 	.byte	0x00, 0xf5, 0x21, 0x00


	//----- nvinfo : EIATTR_KPARAM_INFO
	.align		4
.L_65:
        /*0048*/ 	.byte	0x04, 0x17
        /*004a*/ 	.short	(.L_67 - .L_66)
.L_66:
        /*004c*/ 	.word	0x00000000
        /*0050*/ 	.short	0x0003
        /*0052*/ 	.short	0x0018
        /*0054*/ 	.byte	0x00, 0xf5, 0x21, 0x00


	//----- nvinfo : EIATTR_KPARAM_INFO
	.align		4
.L_67:
        /*0058*/ 	.byte	0x04, 0x17
        /*005a*/ 	.short	(.L_69 - .L_68)
.L_68:
        /*005c*/ 	.word	0x00000000
        /*0060*/ 	.short	0x0002
        /*0062*/ 	.short	0x0010
        /*0064*/ 	.byte	0x00, 0xf5, 0x21, 0x00


	//----- nvinfo : EIATTR_KPARAM_INFO
	.align		4
.L_69:
        /*0068*/ 	.byte	0x04, 0x17
        /*006a*/ 	.short	(.L_71 - .L_70)
.L_70:
        /*006c*/ 	.word	0x00000000
        /*0070*/ 	.short	0x0001
        /*0072*/ 	.short	0x0008
        /*0074*/ 	.byte	0x00, 0xf5, 0x21, 0x00


	//----- nvinfo : EIATTR_KPARAM_INFO
	.align		4
.L_71:
        /*0078*/ 	.byte	0x04, 0x17
        /*007a*/ 	.short	(.L_73 - .L_72)
.L_72:
        /*007c*/ 	.word	0x00000000
        /*0080*/ 	.short	0x0000
        /*0082*/ 	.short	0x0000
        /*0084*/ 	.byte	0x00, 0xf5, 0x21, 0x00


	//----- nvinfo : EIATTR_SPARSE_MMA_MASK
	.align		4
.L_73:
        /*0088*/ 	.byte	0x03, 0x50
        /*008a*/ 	.short	0x0000


	//----- nvinfo : EIATTR_MAXREG_COUNT
	.align		4
        /*008c*/ 	.byte	0x03, 0x1b
        /*008e*/ 	.short	0x00ff


	//----- nvinfo : EIATTR_NUM_BARRIERS
	.align		4
        /*0090*/ 	.byte	0x02, 0x4c
        /*0092*/ 	.byte	0x01
	.zero		1


	//----- nvinfo : EIATTR_MERCURY_ISA_VERSION
	.align		4
        /*0094*/ 	.byte	0x03, 0x5f
        /*0096*/ 	.short	0x0101


	//----- nvinfo : EIATTR_VRC_CTA_INIT_COUNT
	.align		4
        /*0098*/ 	.byte	0x02, 0x4a
	.zero		1
	.zero		1


	//----- nvinfo : EIATTR_EXIT_INSTR_OFFSETS
	.align		4
        /*009c*/ 	.byte	0x04, 0x1c
        /*009e*/ 	.short	(.L_75 - .L_74)


	//   ....[0]....
.L_74:
        /*00a0*/ 	.word	0x00001560


	//----- nvinfo : EIATTR_CRS_STACK_SIZE
	.align		4
.L_75:
        /*00a4*/ 	.byte	0x04, 0x1e
        /*00a6*/ 	.short	(.L_77 - .L_76)
.L_76:
        /*00a8*/ 	.word	0x00000000


	//----- nvinfo : EIATTR_CBANK_PARAM_SIZE
	.align		4
.L_77:
        /*00ac*/ 	.byte	0x03, 0x19
        /*00ae*/ 	.short	0x0040


	//----- nvinfo : EIATTR_PARAM_CBANK
	.align		4
        /*00b0*/ 	.byte	0x04, 0x0a
        /*00b2*/ 	.short	(.L_79 - .L_78)
	.align		4
.L_78:
        /*00b4*/ 	.word	index@(.nv.constant0._Z14OptForceKernelPdS_S_S_S_S_S_m)
        /*00b8*/ 	.short	0x0380
        /*00ba*/ 	.short	0x0040


	//----- nvinfo : EIATTR_SW_WAR
	.align		4
.L_79:
        /*00bc*/ 	.byte	0x04, 0x36
        /*00be*/ 	.short	(.L_81 - .L_80)
.L_80:
        /*00c0*/ 	.word	0x00000008
.L_81:


//--------------------- .nv.info._Z11forceKernelPdS_S_S_S_S_S_m --------------------------
	.section	.nv.info._Z11forceKernelPdS_S_S_S_S_S_m,"",@"SHT_CUDA_INFO"
	.sectionflags	@""
	.align	4


	//----- nvinfo : EIATTR_CUDA_API_VERSION
	.align		4
        /*0000*/ 	.byte	0x04, 0x37
        /*0002*/ 	.short	(.L_83 - .L_82)
.L_82:
        /*0004*/ 	.word	0x00000082


	//----- nvinfo : EIATTR_KPARAM_INFO
	.align		4
.L_83:
        /*0008*/ 	.byte	0x04, 0x17
        /*000a*/ 	.short	(.L_85 - .L_84)
.L_84:
        /*000c*/ 	.word	0x00000000
        /*0010*/ 	.short	0x0007
        /*0012*/ 	.short	0x0038
        /*0014*/ 	.byte	0x00, 0xf0, 0x21, 0x00


	//----- nvinfo : EIATTR_KPARAM_INFO
	.align		4
.L_85:
        /*0018*/ 	.byte	0x04, 0x17
        /*001a*/ 	.short	(.L_87 - .L_86)
.L_86:
        /*001c*/ 	.word	0x00000000
        /*0020*/ 	.short	0x0006
        /*0022*/ 	.short	0x0030
        /*0024*/ 	.byte	0x00, 0xf5, 0x21, 0x00


	//----- nvinfo : EIATTR_KPARAM_INFO
	.align		4
.L_87:
        /*0028*/ 	.byte	0x04, 0x17
        /*002a*/ 	.short	(.L_89 - .L_88)
.L_88:
        /*002c*/ 	.word	0x00000000
        /*0030*/ 	.short	0x0005
        /*0032*/ 	.short	0x0028
        /*0034*/ 	.byte	0x00, 0xf5, 0x21, 0x00


	//----- nvinfo : EIATTR_KPARAM_INFO
	.align		4
.L_89:
        /*0038*/ 	.byte	0x04, 0x17
        /*003a*/ 	.short	(.L_91 - .L_90)
.L_90:
        /*003c*/ 	.word	0x00000000
        /*0040*/ 	.short	0x0004
        /*0042*/ 	.short	0x0020
        /*0044*/ 	.byte	0x00, 0xf5, 0x21, 0x00


	//----- nvinfo : EIATTR_KPARAM_INFO
	.align		4
.L_91:
        /*0048*/ 	.byte	0x04, 0x17
        /*004a*/ 	.short	(.L_93 - .L_92)
.L_92:
        /*004c*/ 	.word	0x00000000
        /*0050*/ 	.short	0x0003
        /*0052*/ 	.short	0x0018
        /*0054*/ 	.byte	0x00, 0xf5, 0x21, 0x00


	//----- nvinfo : EIATTR_KPARAM_INFO
	.align		4
.L_93:
        /*0058*/ 	.byte	0x04, 0x17
        /*005a*/ 	.short	(.L_95 - .L_94)
.L_94:
        /*005c*/ 	.word	0x00000000
        /*0060*/ 	.short	0x0002
        /*0062*/ 	.short	0x0010
        /*0064*/ 	.byte	0x00, 0xf5, 0x21, 0x00


	//----- nvinfo : EIATTR_KPARAM_INFO
	.align		4
.L_95:
        /*0068*/ 	.byte	0x04, 0x17
        /*006a*/ 	.short	(.L_97 - .L_96)
.L_96:
        /*006c*/ 	.word	0x00000000
        /*0070*/ 	.short	0x0001
        /*0072*/ 	.short	0x0008
        /*0074*/ 	.byte	0x00, 0xf5, 0x21, 0x00


	//----- nvinfo : EIATTR_KPARAM_INFO
	.align		4
.L_97:
        /*0078*/ 	.byte	0x04, 0x17
        /*007a*/ 	.short	(.L_99 - .L_98)
.L_98:
        /*007c*/ 	.word	0x00000000
        /*0080*/ 	.short	0x0000
        /*0082*/ 	.short	0x0000
        /*0084*/ 	.byte	0x00, 0xf5, 0x21, 0x00


	//----- nvinfo : EIATTR_SPARSE_MMA_MASK
	.align		4
.L_99:
        /*0088*/ 	.byte	0x03, 0x50
        /*008a*/ 	.short	0x0000


	//----- nvinfo : EIATTR_MAXREG_COUNT
	.align		4
        /*008c*/ 	.byte	0x03, 0x1b
        /*008e*/ 	.short	0x00ff


	//----- nvinfo : EIATTR_MERCURY_ISA_VERSION
	.align		4
        /*0090*/ 	.byte	0x03, 0x5f
        /*0092*/ 	.short	0x0101


	//----- nvinfo : EIATTR_VRC_CTA_INIT_COUNT
	.align		4
        /*0094*/ 	.byte	0x02, 0x4a
	.zero		1
	.zero		1


	//----- nvinfo : EIATTR_EXIT_INSTR_OFFSETS
	.align		4
        /*0098*/ 	.byte	0x04, 0x1c
        /*009a*/ 	.short	(.L_101 - .L_100)


	//   ....[0]....
.L_100:
        /*009c*/ 	.word	0x00000080


	//   ....[1]....
        /*00a0*/ 	.word	0x00001550


	//   ....[2]....
        /*00a4*/ 	.word	0x00001dd0


	//----- nvinfo : EIATTR_CRS_STACK_SIZE
	.align		4
.L_101:
        /*00a8*/ 	.byte	0x04, 0x1e
        /*00aa*/ 	.short	(.L_103 - .L_102)
.L_102:
        /*00ac*/ 	.word	0x00000000


	//----- nvinfo : EIATTR_CBANK_PARAM_SIZE
	.align		4
.L_103:
        /*00b0*/ 	.byte	0x03, 0x19
        /*00b2*/ 	.short	0x0040


	//----- nvinfo : EIATTR_PARAM_CBANK
	.align		4
        /*00b4*/ 	.byte	0x04, 0x0a
        /*00b6*/ 	.short	(.L_105 - .L_104)
	.align		4
.L_104:
        /*00b8*/ 	.word	index@(.nv.constant0._Z11forceKernelPdS_S_S_S_S_S_m)
        /*00bc*/ 	.short	0x0380
        /*00be*/ 	.short	0x0040


	//----- nvinfo : EIATTR_SW_WAR
	.align		4
.L_105:
        /*00c0*/ 	.byte	0x04, 0x36
        /*00c2*/ 	.short	(.L_107 - .L_106)
.L_106:
        /*00c4*/ 	.word	0x00000008
.L_107:


//--------------------- .nv.callgraph             --------------------------
	.section	.nv.callgraph,"",@"SHT_CUDA_CALLGRAPH"
	.align	4
	.sectionentsize	8
	.align		4
        /*0000*/ 	.word	0x00000000
	.align		4
        /*0004*/ 	.word	0xffffffff
	.align		4
        /*0008*/ 	.word	0x00000000
	.align		4
        /*000c*/ 	.word	0xfffffffe
	.align		4
        /*0010*/ 	.word	0x00000000
	.align		4
        /*0014*/ 	.word	0xfffffffd
	.align		4
        /*0018*/ 	.word	0x00000000
	.align		4
        /*001c*/ 	.word	0xfffffffc


//--------------------- .text._Z15WarpForceKernelPdS_S_S_S_S_S_m --------------------------
	.section	.text._Z15WarpForceKernelPdS_S_S_S_S_S_m,"ax",@progbits
	.align	128
        .global         _Z15WarpForceKernelPdS_S_S_S_S_S_m
        .type           _Z15WarpForceKernelPdS_S_S_S_S_S_m,@function
        .size           _Z15WarpForceKernelPdS_S_S_S_S_S_m,(.L_x_135 - _Z15WarpForceKernelPdS_S_S_S_S_S_m)
        .other          _Z15WarpForceKernelPdS_S_S_S_S_S_m,@"STO_CUDA_ENTRY STV_DEFAULT"
_Z15WarpForceKernelPdS_S_S_S_S_S_m:
.text._Z15WarpForceKernelPdS_S_S_S_S_S_m:
[----:B------:R-:W-:Y:S01]  /*0000*/  LDC R1, c[0x0][0x37c] ;  /* 0x0000df00ff017b82 */ /* 0x000fe20000000800 */
[----:B------:R-:W0:Y:S07]  /*0010*/  S2R R0, SR_TID.X ;  /* 0x0000000000007919 */ /* 0x000e2e0000002100 */
[----:B------:R-:W0:Y:S01]  /*0020*/  S2UR UR4, SR_CTAID.X ;  /* 0x00000000000479c3 */ /* 0x000e220000002500 */
[----:B------:R-:W1:Y:S07]  /*0030*/  LDCU.64 UR6, c[0x0][0x3b8] ;  /* 0x00007700ff0677ac */ /* 0x000e6e0008000a00 */
[----:B------:R-:W0:Y:S02]  /*0040*/  LDC R39, c[0x0][0x360] ;  /* 0x0000d800ff277b82 */ /* 0x000e240000000800 */
[----:B0-----:R-:W-:-:S05]  /*0050*/  IMAD R39, R39, UR4, R0 ;  /* 0x0000000427277c24 */ /* 0x001fca000f8e0200 */
[----:B-1----:R-:W-:-:S04]  /*0060*/  ISETP.GE.U32.AND P0, PT, R39, UR6, PT ;  /* 0x0000000627007c0c */ /* 0x002fc8000bf06070 */
[----:B------:R-:W-:-:S13]  /*0070*/  ISETP.GE.U32.AND.EX P0, PT, RZ, UR7, PT, P0 ;  /* 0x00000007ff007c0c */ /* 0x000fda000bf06100 */
[----:B------:R-:W-:Y:S05]  /*0080*/  @P0 EXIT ;  /* 0x000000000000094d */ /* 0x000fea0003800000 */
[----:B------:R-:W0:Y:S01]  /*0090*/  LDCU.128 UR12, c[0x0][0x380] ;  /* 0x00007000ff0c77ac */ /* 0x000e220008000c00 */
[----:B------:R-:W-:Y:S01]  /*00a0*/  IMAD.SHL.U32 R8, R39, 0x8, RZ ;  /* 0x0000000827087824 */ /* 0x000fe200078e00ff */
[----:B------:R-:W-:Y:S01]  /*00b0*/  SHF.R.U32.HI R2, RZ, 0x1d, R39 ;  /* 0x0000001dff027819 */ /* 0x000fe20000011627 */
[----:B------:R-:W1:Y:S01]  /*00c0*/  LDCU.128 UR16, c[0x0][0x390] ;  /* 0x00007200ff1077ac */ /* 0x000e620008000c00 */
[----:B------:R-:W2:Y:S01]  /*00d0*/  LDCU.64 UR6, c[0x0][0x358] ;  /* 0x00006b00ff0677ac */ /* 0x000ea20008000a00 */
[----:B------:R-:W-:Y:S01]  /*00e0*/  IMAD.SHL.U32 R0, R0, 0x8, RZ ;  /* 0x0000000800007824 */ /* 0x000fe200078e00ff */
[----:B------:R-:W3:Y:S01]  /*00f0*/  LDCU.64 UR8, c[0x0][0x3b8] ;  /* 0x00007700ff0877ac */ /* 0x000ee20008000a00 */
[C---:B0-----:R-:W-:Y:S02]  /*0100*/  IADD3 R14, P0, PT, R8.reuse, UR12, RZ ;  /* 0x0000000c080e7c10 */ /* 0x041fe4000ff1e0ff */
[C---:B------:R-:W-:Y:S02]  /*0110*/  IADD3 R12, P1, PT, R8.reuse, UR14, RZ ;  /* 0x0000000e080c7c10 */ /* 0x040fe4000ff3e0ff */
[----:B-1----:R-:W-:-:S02]  /*0120*/  IADD3 R10, P2, PT, R8, UR16, RZ ;  /* 0x00000010080a7c10 */ /* 0x002fc4000ff5e0ff */
[----:B------:R-:W-:Y:S02]  /*0130*/  IADD3 R8, P3, PT, R8, UR18, RZ ;  /* 0x0000001208087c10 */ /* 0x000fe4000ff7e0ff */
[C---:B------:R-:W-:Y:S02]  /*0140*/  IADD3.X R15, PT, PT, R2.reuse, UR13, RZ, P0, !PT ;  /* 0x0000000d020f7c10 */ /* 0x040fe400087fe4ff */
[C---:B------:R-:W-:Y:S02]  /*0150*/  IADD3.X R13, PT, PT, R2.reuse, UR15, RZ, P1, !PT ;  /* 0x0000000f020d7c10 */ /* 0x040fe40008ffe4ff */
[C---:B------:R-:W-:Y:S02]  /*0160*/  IADD3.X R11, PT, PT, R2.reuse, UR17, RZ, P2, !PT ;  /* 0x00000011020b7c10 */ /* 0x040fe400097fe4ff */
[----:B------:R-:W-:Y:S01]  /*0170*/  IADD3.X R9, PT, PT, R2, UR19, RZ, P3, !PT ;  /* 0x0000001302097c10 */ /* 0x000fe20009ffe4ff */
[----:B--2---:R-:W5:Y:S04]  /*0180*/  LDG.E.64 R14, desc[UR6][R14.64] ;  /* 0x000000060e0e7981 */ /* 0x004f68000c1e1b00 */
[----:B------:R-:W5:Y:S04]  /*0190*/  LDG.E.64 R12, desc[UR6][R12.64] ;  /* 0x000000060c0c7981 */ /* 0x000f68000c1e1b00 */
[----:B------:R-:W5:Y:S04]  /*01a0*/  LDG.E.64 R10, desc[UR6][R10.64] ;  /* 0x000000060a0a7981 */ /* 0x000f68000c1e1b00 */
[----:B------:R-:W5:Y:S01]  /*01b0*/  LDG.E.64 R8, desc[UR6][R8.64] ;  /* 0x0000000608087981 */ /* 0x000f62000c1e1b00 */
[----:B------:R-:W-:-:S02]  /*01c0*/  LOP3.LUT R0, R0, 0xf8, RZ, 0xc0, !PT ;  /* 0x000000f800007812 */ /* 0x000fc400078ec0ff */
[----:B------:R-:W-:Y:S02]  /*01d0*/  CS2R R18, SRZ ;  /* 0x0000000000127805 */ /* 0x000fe4000001ff00 */
[----:B------:R-:W-:Y:S02]  /*01e0*/  CS2R R22, SRZ ;  /* 0x0000000000167805 */ /* 0x000fe4000001ff00 */
[----:B------:R-:W-:Y:S02]  /*01f0*/  CS2R R28, SRZ ;  /* 0x00000000001c7805 */ /* 0x000fe4000001ff00 */
[C---:B------:R-:W-:Y:S01]  /*0200*/  IADD3 R38, P2, PT, R0.reuse, UR14, RZ ;  /* 0x0000000e00267c10 */ /* 0x040fe2000ff5e0ff */
[----:B------:R-:W-:Y:S01]  /*0210*/  UMOV UR4, URZ ;  /* 0x000000ff00047c82 */ /* 0x000fe20008000000 */
[C---:B------:R-:W-:Y:S01]  /*0220*/  IADD3 R6, P0, PT, R0.reuse, UR18, RZ ;  /* 0x0000001200067c10 */ /* 0x040fe2000ff1e0ff */
[----:B------:R-:W-:Y:S01]  /*0230*/  UMOV UR5, URZ ;  /* 0x000000ff00057c82 */ /* 0x000fe20008000000 */
[C---:B------:R-:W-:Y:S01]  /*0240*/  IADD3 R5, P1, PT, R0.reuse, UR16, RZ ;  /* 0x0000001000057c10 */ /* 0x040fe2000ff3e0ff */
[----:B------:R-:W-:Y:S01]  /*0250*/  IMAD.X R4, RZ, RZ, UR15, P2 ;  /* 0x0000000fff047e24 */ /* 0x000fe200090e06ff */
[----:B------:R-:W-:Y:S01]  /*0260*/  IADD3 R7, P3, PT, R0, UR12, RZ ;  /* 0x0000000c00077c10 */ /* 0x000fe2000ff7e0ff */
[----:B------:R-:W-:-:S02]  /*0270*/  IMAD.X R2, RZ, RZ, UR19, P0 ;  /* 0x00000013ff027e24 */ /* 0x000fc400080e06ff */
[----:B------:R-:W-:Y:S01]  /*0280*/  IMAD.X R0, RZ, RZ, UR17, P1 ;  /* 0x00000011ff007e24 */ /* 0x000fe200088e06ff */
[----:B---3--:R-:W-:-:S09]  /*0290*/  IADD3.X R3, PT, PT, RZ, UR13, RZ, P3, !PT ;  /* 0x0000000dff037c10 */ /* 0x008fd20009ffe4ff */
.L_x_64:
[----:B------:R-:W-:Y:S01]  /*02a0*/  IMAD.MOV.U32 R16, RZ, RZ, R38 ;  /* 0x000000ffff107224 */ /* 0x000fe200078e0026 */
[----:B------:R-:W-:-:S05]  /*02b0*/  MOV R17, R4 ;  /* 0x0000000400117202 */ /* 0x000fca0000000f00 */
[----:B------:R0:W2:Y:S02]  /*02c0*/  LDG.E.64 R30, desc[UR6][R16.64] ;  /* 0x00000006101e7981 */ /* 0x0000a4000c1e1b00 */
[----:B0-----:R-:W-:Y:S02]  /*02d0*/  IMAD.MOV.U32 R16, RZ, RZ, R7 ;  /* 0x000000ffff107224 */ /* 0x001fe400078e0007 */
[----:B------:R-:W-:-:S05]  /*02e0*/  IMAD.MOV.U32 R17, RZ, RZ, R3 ;  /* 0x000000ffff117224 */ /* 0x000fca00078e0003 */
[----:B------:R0:W3:Y:S02]  /*02f0*/  LDG.E.64 R32, desc[UR6][R16.64] ;  /* 0x0000000610207981 */ /* 0x0000e4000c1e1b00 */
[----:B0-----:R-:W-:Y:S01]  /*0300*/  IMAD.MOV.U32 R16, RZ, RZ, R5 ;  /* 0x000000ffff107224 */ /* 0x001fe200078e0005 */
[----:B------:R-:W-:-:S05]  /*0310*/  MOV R17, R0 ;  /* 0x0000000000117202 */ /* 0x000fca0000000f00 */
[----:B------:R0:W4:Y:S01]  /*0320*/  LDG.E.64 R34, desc[UR6][R16.64] ;  /* 0x0000000610227981 */ /* 0x000122000c1e1b00 */
[----:B------:R-:W-:Y:S01]  /*0330*/  UMOV UR10, 0xe826d695 ;  /* 0xe826d695000a7882 */ /* 0x000fe20000000000 */
[----:B------:R-:W-:Y:S01]  /*0340*/  UMOV UR11, 0x3e112e0b ;  /* 0x3e112e0b000b7882 */ /* 0x000fe20000000000 */
[----:B------:R-:W-:Y:S02]  /*0350*/  IMAD.MOV.U32 R42, RZ, RZ, RZ ;  /* 0x000000ffff2a7224 */ /* 0x000fe400078e00ff */
[----:B0-----:R-:W-:Y:S02]  /*0360*/  IMAD.MOV.U32 R16, RZ, RZ, 0x0 ;  /* 0x00000000ff107424 */ /* 0x001fe400078e00ff */
[----:B------:R-:W-:Y:S01]  /*0370*/  IMAD.MOV.U32 R17, RZ, RZ, 0x3fd80000 ;  /* 0x3fd80000ff117424 */ /* 0x000fe200078e00ff */
[----:B--2---:R-:W-:Y:S04]  /*0380*/  SHFL.IDX PT, R21, R31, RZ, 0x1f ;  /* 0x00001fff1f157589 */ /* 0x004fe800000e0000 */
[----:B------:R-:W0:Y:S04]  /*0390*/  SHFL.IDX PT, R20, R30, RZ, 0x1f ;  /* 0x00001fff1e147589 */ /* 0x000e2800000e0000 */
[----:B---3--:R-:W-:Y:S04]  /*03a0*/  SHFL.IDX PT, R25, R33, RZ, 0x1f ;  /* 0x00001fff21197589 */ /* 0x008fe800000e0000 */
[----:B------:R-:W1:Y:S01]  /*03b0*/  SHFL.IDX PT, R24, R32, RZ, 0x1f ;  /* 0x00001fff20187589 */ /* 0x000e6200000e0000 */
[----:B0----5:R-:W-:-:S03]  /*03c0*/  DADD R20, R12, -R20 ;  /* 0x000000000c147229 */ /* 0x021fc60000000814 */
[----:B----4-:R-:W-:Y:S05]  /*03d0*/  SHFL.IDX PT, R27, R35, RZ, 0x1f ;  /* 0x00001fff231b7589 */ /* 0x010fea00000e0000 */
[----:B------:R-:W-:Y:S01]  /*03e0*/  DMUL R36, R20, R20 ;  /* 0x0000001414247228 */ /* 0x000fe20000000000 */
[----:B------:R-:W0:Y:S01]  /*03f0*/  SHFL.IDX PT, R26, R34, RZ, 0x1f ;  /* 0x00001fff221a7589 */ /* 0x000e2200000e0000 */
[----:B-1----:R-:W-:-:S08]  /*0400*/  DADD R24, R14, -R24 ;  /* 0x000000000e187229 */ /* 0x002fd00000000818 */
[----:B------:R-:W-:Y:S02]  /*0410*/  DFMA R36, R24, R24, R36 ;  /* 0x000000181824722b */ /* 0x000fe40000000024 */
[----:B0-----:R-:W-:-:S08]  /*0420*/  DADD R26, R10, -R26 ;  /* 0x000000000a1a7229 */ /* 0x001fd0000000081a */
[----:B------:R-:W-:-:S08]  /*0430*/  DFMA R36, R26, R26, R36 ;  /* 0x0000001a1a24722b */ /* 0x000fd00000000024 */
[----:B------:R-:W-:-:S06]  /*0440*/  DADD R36, R36, UR10 ;  /* 0x0000000a24247e29 */ /* 0x000fcc0008000000 */
[----:B------:R-:W0:Y:S02]  /*0450*/  MUFU.RSQ64H R43, R37 ;  /* 0x00000025002b7308 */ /* 0x000e240000001c00 */
[----:B0-----:R-:W-:-:S08]  /*0460*/  DMUL R40, R42, R42 ;  /* 0x0000002a2a287228 */ /* 0x001fd00000000000 */
[----:B------:R-:W-:-:S08]  /*0470*/  DFMA R40, R36, -R40, 1 ;  /* 0x3ff000002428742b */ /* 0x000fd00000000828 */
[----:B------:R-:W-:Y:S02]  /*0480*/  DFMA R16, R40, R16, 0.5 ;  /* 0x3fe000002810742b */ /* 0x000fe40000000010 */
[----:B------:R-:W-:-:S08]  /*0490*/  DMUL R40, R42, R40 ;  /* 0x000000282a287228 */ /* 0x000fd00000000000 */
[----:B------:R-:W-:Y:S01]  /*04a0*/  DFMA R40, R16, R40, R42 ;  /* 0x000000281028722b */ /* 0x000fe2000000002a */
[----:B------:R-:W-:Y:S01]  /*04b0*/  MOV R16, R6 ;  /* 0x0000000600107202 */ /* 0x000fe20000000f00 */
[----:B------:R-:W-:-:S06]  /*04c0*/  IMAD.MOV.U32 R17, RZ, RZ, R2 ;  /* 0x000000ffff117224 */ /* 0x000fcc00078e0002 */
[----:B------:R-:W5:Y:S01]  /*04d0*/  LDG.E.64 R16, desc[UR6][R16.64] ;  /* 0x0000000610107981 */ /* 0x000f62000c1e1b00 */
[----:B------:R-:W-:Y:S01]  /*04e0*/  VIADD R42, R37, 0xfff00000 ;  /* 0xfff00000252a7836 */ /* 0x000fe20000000000 */
[----:B------:R-:W-:Y:S04]  /*04f0*/  BSSY.RECONVERGENT B1, `(.L_x_0) ;  /* 0x0000007000017945 */ /* 0x000fe80003800200 */
[----:B------:R-:W-:-:S13]  /*0500*/  ISETP.GE.U32.AND P0, PT, R42, 0x7fe00000, PT ;  /* 0x7fe000002a00780c */ /* 0x000fda0003f06070 */
[----:B------:R-:W-:Y:S05]  /*0510*/  @!P0 BRA `(.L_x_1) ;  /* 0x0000000000108947 */ /* 0x000fea0003800000 */
[----:B------:R-:W-:-:S07]  /*0520*/  MOV R40, 0x540 ;  /* 0x0000054000287802 */ /* 0x000fce0000000f00 */
[----:B-----5:R-:W-:Y:S05]  /*0530*/  CALL.REL.NOINC `($__internal_0_$__cuda_sm20_drsqrt_f64_slowpath_v2) ;  /* 0x0000005000f87944 */ /* 0x020fea0003c00000 */
[----:B------:R-:W-:Y:S01]  /*0540*/  IMAD.MOV.U32 R40, RZ, RZ, R36 ;  /* 0x000000ffff287224 */ /* 0x000fe200078e0024 */
[----:B------:R-:W-:-:S07]  /*0550*/  MOV R41, R37 ;  /* 0x0000002500297202 */ /* 0x000fce0000000f00 */
.L_x_1:
[----:B------:R-:W-:Y:S05]  /*0560*/  BSYNC.RECONVERGENT B1 ;  /* 0x0000000000017941 */ /* 0x000fea0003800200 */
.L_x_0:
[-C--:B------:R-:W-:Y:S01]  /*0570*/  DMUL R36, R40, R40.reuse ;  /* 0x0000002828247228 */ /* 0x080fe20000000000 */
[----:B------:R-:W-:Y:S01]  /*0580*/  SHFL.IDX PT, R43, R35, 0x1, 0x1f ;  /* 0x00201f00232b7f89 */ /* 0x000fe200000e0000 */
[----:B------:R-:W-:Y:S01]  /*0590*/  UMOV UR10, 0xe826d695 ;  /* 0xe826d695000a7882 */ /* 0x000fe20000000000 */
[----:B------:R-:W-:Y:S01]  /*05a0*/  UMOV UR11, 0x3e112e0b ;  /* 0x3e112e0b000b7882 */ /* 0x000fe20000000000 */
[----:B------:R-:W-:Y:S01]  /*05b0*/  IMAD.MOV.U32 R44, RZ, RZ, RZ ;  /* 0x000000ffff2c7224 */ /* 0x000fe200078e00ff */
[----:B------:R-:W-:Y:S01]  /*05c0*/  SHFL.IDX PT, R42, R34, 0x1, 0x1f ;  /* 0x00201f00222a7f89 */ /* 0x000fe200000e0000 */
[----:B------:R-:W-:Y:S02]  /*05d0*/  BSSY.RECONVERGENT B1, `(.L_x_2) ;  /* 0x0000023000017945 */ /* 0x000fe40003800200 */
[----:B------:R-:W-:Y:S02]  /*05e0*/  DMUL R40, R36, R40 ;  /* 0x0000002824287228 */ /* 0x000fe40000000000 */
[----:B-----5:R-:W-:Y:S04]  /*05f0*/  SHFL.IDX PT, R37, R17, RZ, 0x1f ;  /* 0x00001fff11257589 */ /* 0x020fe800000e0000 */
[----:B------:R-:W0:Y:S02]  /*0600*/  SHFL.IDX PT, R36, R16, RZ, 0x1f ;  /* 0x00001fff10247589 */ /* 0x000e2400000e0000 */
[----:B0-----:R-:W-:-:S08]  /*0610*/  DMUL R36, R8, R36 ;  /* 0x0000002408247228 */ /* 0x001fd00000000000 */
[----:B------:R-:W-:Y:S01]  /*0620*/  DMUL R36, R40, R36 ;  /* 0x0000002428247228 */ /* 0x000fe20000000000 */
[----:B------:R-:W-:Y:S04]  /*0630*/  SHFL.IDX PT, R41, R31, 0x1, 0x1f ;  /* 0x00201f001f297f89 */ /* 0x000fe800000e0000 */
[----:B------:R-:W0:Y:S03]  /*0640*/  SHFL.IDX PT, R40, R30, 0x1, 0x1f ;  /* 0x00201f001e287f89 */ /* 0x000e2600000e0000 */
[-C--:B------:R-:W-:Y:S01]  /*0650*/  DFMA R28, R24, R36.reuse, R28 ;  /* 0x00000024181c722b */ /* 0x080fe2000000001c */
[----:B------:R-:W-:Y:S01]  /*0660*/  SHFL.IDX PT, R25, R33, 0x1, 0x1f ;  /* 0x00201f0021197f89 */ /* 0x000fe200000e0000 */
[----:B------:R-:W-:-:S02]  /*0670*/  DFMA R22, R20, R36, R22 ;  /* 0x000000241416722b */ /* 0x000fc40000000016 */
[----:B------:R-:W-:Y:S01]  /*0680*/  DFMA R26, R26, R36, R18 ;  /* 0x000000241a1a722b */ /* 0x000fe20000000012 */
[----:B------:R-:W1:Y:S01]  /*0690*/  SHFL.IDX PT, R24, R32, 0x1, 0x1f ;  /* 0x00201f0020187f89 */ /* 0x000e6200000e0000 */
[----:B------:R-:W-:Y:S02]  /*06a0*/  DADD R18, R10, -R42 ;  /* 0x000000000a127229 */ /* 0x000fe4000000082a */
[----:B0-----:R-:W-:Y:S01]  /*06b0*/  DADD R20, R12, -R40 ;  /* 0x000000000c147229 */ /* 0x001fe20000000828 */
[----:B------:R-:W-:Y:S02]  /*06c0*/  IMAD.MOV.U32 R40, RZ, RZ, 0x0 ;  /* 0x00000000ff287424 */ /* 0x000fe400078e00ff */
[----:B------:R-:W-:Y:S01]  /*06d0*/  IMAD.MOV.U32 R41, RZ, RZ, 0x3fd80000 ;  /* 0x3fd80000ff297424 */ /* 0x000fe200078e00ff */
[----:B-1----:R-:W-:-:S04]  /*06e0*/  DADD R24, R14, -R24 ;  /* 0x000000000e187229 */ /* 0x002fc80000000818 */
[----:B------:R-:W-:-:S08]  /*06f0*/  DMUL R36, R20, R20 ;  /* 0x0000001414247228 */ /* 0x000fd00000000000 */
[----:B------:R-:W-:-:S08]  /*0700*/  DFMA R36, R24, R24, R36 ;  /* 0x000000181824722b */ /* 0x000fd00000000024 */
        /* <DEDUP_REMOVED lines=8> */
[----:B------:R-:W-:-:S04]  /*0790*/  IADD3 R42, PT, PT, R37, -0x100000, RZ ;  /* 0xfff00000252a7810 */ /* 0x000fc80007ffe0ff */
[----:B------:R-:W-:-:S13]  /*07a0*/  ISETP.GE.U32.AND P0, PT, R42, 0x7fe00000, PT ;  /* 0x7fe000002a00780c */ /* 0x000fda0003f06070 */
[----:B------:R-:W-:Y:S05]  /*07b0*/  @!P0 BRA `(.L_x_3) ;  /* 0x0000000000108947 */ /* 0x000fea0003800000 */
[----:B------:R-:W-:-:S07]  /*07c0*/  MOV R40, 0x7e0 ;  /* 0x000007e000287802 */ /* 0x000fce0000000f00 */
[----:B------:R-:W-:Y:S05]  /*07d0*/  CALL.REL.NOINC `($__internal_0_$__cuda_sm20_drsqrt_f64_slowpath_v2) ;  /* 0x0000005000507944 */ /* 0x000fea0003c00000 */
[----:B------:R-:W-:Y:S02]  /*07e0*/  IMAD.MOV.U32 R40, RZ, RZ, R36 ;  /* 0x000000ffff287224 */ /* 0x000fe400078e0024 */
[----:B------:R-:W-:-:S07]  /*07f0*/  IMAD.MOV.U32 R41, RZ, RZ, R37 ;  /* 0x000000ffff297224 */ /* 0x000fce00078e0025 */
.L_x_3:
[----:B------:R-:W-:Y:S05]  /*0800*/  BSYNC.RECONVERGENT B1 ;  /* 0x0000000000017941 */ /* 0x000fea0003800200 */
.L_x_2:
        /* <DEDUP_REMOVED lines=8> */
[----:B------:R-:W-:Y:S04]  /*0890*/  SHFL.IDX PT, R37, R17, 0x1, 0x1f ;  /* 0x00201f0011257f89 */ /* 0x000fe800000e0000 */
[----:B------:R-:W0:Y:S02]  /*08a0*/  SHFL.IDX PT, R36, R16, 0x1, 0x1f ;  /* 0x00201f0010247f89 */ /* 0x000e2400000e0000 */
        /* <DEDUP_REMOVED lines=11> */
[----:B------:R-:W-:Y:S01]  /*0960*/  MOV R40, 0x0 ;  /* 0x0000000000287802 */ /* 0x000fe20000000f00 */
[----:B------:R-:W-:Y:S01]  /*0970*/  IMAD.MOV.U32 R41, RZ, RZ, 0x3fd80000 ;  /* 0x3fd80000ff297424 */ /* 0x000fe200078e00ff */
[----:B-1----:R-:W-:-:S05]  /*0980*/  DADD R28, R14, -R28 ;  /* 0x000000000e1c7229 */ /* 0x002fca000000081c */
        /* <DEDUP_REMOVED lines=10> */
[----:B------:R-:W-:-:S05]  /*0a30*/  VIADD R42, R37, 0xfff00000 ;  /* 0xfff00000252a7836 */ /* 0x000fca0000000000 */
[----:B------:R-:W-:-:S13]  /*0a40*/  ISETP.GE.U32.AND P0, PT, R42, 0x7fe00000, PT ;  /* 0x7fe000002a00780c */ /* 0x000fda0003f06070 */
[----:B------:R-:W-:Y:S05]  /*0a50*/  @!P0 BRA `(.L_x_5) ;  /* 0x0000000000108947 */ /* 0x000fea0003800000 */
[----:B------:R-:W-:-:S07]  /*0a60*/  MOV R40, 0xa80 ;  /* 0x00000a8000287802 */ /* 0x000fce0000000f00 */
[----:B------:R-:W-:Y:S05]  /*0a70*/  CALL.REL.NOINC `($__internal_0_$__cuda_sm20_drsqrt_f64_slowpath_v2) ;  /* 0x0000004c00a87944 */ /* 0x000fea0003c00000 */
[----:B------:R-:W-:Y:S01]  /*0a80*/  IMAD.MOV.U32 R40, RZ, RZ, R36 ;  /* 0x000000ffff287224 */ /* 0x000fe200078e0024 */
[----:B------:R-:W-:-:S07]  /*0a90*/  MOV R41, R37 ;  /* 0x0000002500297202 */ /* 0x000fce0000000f00 */
.L_x_5:
[----:B------:R-:W-:Y:S05]  /*0aa0*/  BSYNC.RECONVERGENT B1 ;  /* 0x0000000000017941 */ /* 0x000fea0003800200 */
.L_x_4:
        /* <DEDUP_REMOVED lines=41> */
.L_x_7:
[----:B------:R-:W-:Y:S05]  /*0d40*/  BSYNC.RECONVERGENT B1 ;  /* 0x0000000000017941 */ /* 0x000fea0003800200 */
.L_x_6:
        /* <DEDUP_REMOVED lines=41> */
.L_x_9:
[----:B------:R-:W-:Y:S05]  /*0fe0*/  BSYNC.RECONVERGENT B1 ;  /* 0x0000000000017941 */ /* 0x000fea0003800200 */
.L_x_8:
        /* <DEDUP_REMOVED lines=41> */
.L_x_11:
[----:B------:R-:W-:Y:S05]  /*1280*/  BSYNC.RECONVERGENT B1 ;  /* 0x0000000000017941 */ /* 0x000fea0003800200 */
.L_x_10:
        /* <DEDUP_REMOVED lines=41> */
.L_x_13:
[----:B------:R-:W-:Y:S05]  /*1520*/  BSYNC.RECONVERGENT B1 ;  /* 0x0000000000017941 */ /* 0x000fea0003800200 */
.L_x_12:
        /* <DEDUP_REMOVED lines=41> */
.L_x_15:
[----:B------:R-:W-:Y:S05]  /*17c0*/  BSYNC.RECONVERGENT B1 ;  /* 0x0000000000017941 */ /* 0x000fea0003800200 */
.L_x_14:
        /* <DEDUP_REMOVED lines=41> */
.L_x_17:
[----:B------:R-:W-:Y:S05]  /*1a60*/  BSYNC.RECONVERGENT B1 ;  /* 0x0000000000017941 */ /* 0x000fea0003800200 */
.L_x_16:
        /* <DEDUP_REMOVED lines=41> */
.L_x_19:
[----:B------:R-:W-:Y:S05]  /*1d00*/  BSYNC.RECONVERGENT B1 ;  /* 0x0000000000017941 */ /* 0x000fea0003800200 */
.L_x_18:
        /* <DEDUP_REMOVED lines=41> */
.L_x_21:
[----:B------:R-:W-:Y:S05]  /*1fa0*/  BSYNC.RECONVERGENT B1 ;  /* 0x0000000000017941 */ /* 0x000fea0003800200 */
.L_x_20:
        /* <DEDUP_REMOVED lines=41> */
.L_x_23:
[----:B------:R-:W-:Y:S05]  /*2240*/  BSYNC.RECONVERGENT B1 ;  /* 0x0000000000017941 */ /* 0x000fea0003800200 */
.L_x_22:
        /* <DEDUP_REMOVED lines=41> */
.L_x_25:
[----:B------:R-:W-:Y:S05]  /*24e0*/  BSYNC.RECONVERGENT B1 ;  /* 0x0000000000017941 */ /* 0x000fea0003800200 */
.L_x_24:
        /* <DEDUP_REMOVED lines=41> */
.L_x_27:
[----:B------:R-:W-:Y:S05]  /*2780*/  BSYNC.RECONVERGENT B1 ;  /* 0x0000000000017941 */ /* 0x000fea0003800200 */
.L_x_26:
        /* <DEDUP_REMOVED lines=41> */
.L_x_29:
[----:B------:R-:W-:Y:S05]  /*2a20*/  BSYNC.RECONVERGENT B1 ;  /* 0x0000000000017941 */ /* 0x000fea0003800200 */
.L_x_28:
        /* <DEDUP_REMOVED lines=41> */
.L_x_31:
[----:B------:R-:W-:Y:S05]  /*2cc0*/  BSYNC.RECONVERGENT B1 ;  /* 0x0000000000017941 */ /* 0x000fea0003800200 */
.L_x_30:
        /* <DEDUP_REMOVED lines=41> */
.L_x_33:
[----:B------:R-:W-:Y:S05]  /*2f60*/  BSYNC.RECONVERGENT B1 ;  /* 0x0000000000017941 */ /* 0x000fea0003800200 */
.L_x_32:
        /* <DEDUP_REMOVED lines=41> */
.L_x_35:
[----:B------:R-:W-:Y:S05]  /*3200*/  BSYNC.RECONVERGENT B1 ;  /* 0x0000000000017941 */ /* 0x000fea0003800200 */
.L_x_34:
[-C--:B------:R-:W-:Y:S01]  /*3210*/  DMUL R36, R40, R40.reuse ;  /* 0x0000002828247228 */ /* 0x080fe20000000000 */
[----:B------:R-:W-:Y:S01]  /*3220*/  SHFL.IDX PT, R43, R35, 0x12, 0x1f ;  /* 0x02401f00232b7f89 */ /* 0x000fe200000e0000 */
[----:B------:R-:W-:Y:S01]  /*3230*/  UMOV UR10, 0xe826d695 ;  /* 0xe826d695000a7882 */ /* 0x000fe20000000000 */
[----:B------:R-:W-:Y:S01]  /*3240*/  UMOV UR11, 0x3e112e0b ;  /* 0x3e112e0b000b7882 */ /* 0x000fe20000000000 */
[----:B------:R-:W-:Y:S01]  /*3250*/  MOV R44, RZ ;  /* 0x000000ff002c7202 */ /* 0x000fe20000000f00 */
        /* <DEDUP_REMOVED lines=36> */
.L_x_37:
[----:B------:R-:W-:Y:S05]  /*34a0*/  BSYNC.RECONVERGENT B1 ;  /* 0x0000000000017941 */ /* 0x000fea0003800200 */
.L_x_36:
        /* <DEDUP_REMOVED lines=41> */
.L_x_39:
[----:B------:R-:W-:Y:S05]  /*3740*/  BSYNC.RECONVERGENT B1 ;  /* 0x0000000000017941 */ /* 0x000fea0003800200 */
.L_x_38:
        /* <DEDUP_REMOVED lines=41> */
.L_x_41:
[----:B------:R-:W-:Y:S05]  /*39e0*/  BSYNC.RECONVERGENT B1 ;  /* 0x0000000000017941 */ /* 0x000fea0003800200 */
.L_x_40:
        /* <DEDUP_REMOVED lines=41> */
.L_x_43:
[----:B------:R-:W-:Y:S05]  /*3c80*/  BSYNC.RECONVERGENT B1 ;  /* 0x0000000000017941 */ /* 0x000fea0003800200 */
.L_x_42:
        /* <DEDUP_REMOVED lines=41> */
.L_x_45:
[----:B------:R-:W-:Y:S05]  /*3f20*/  BSYNC.RECONVERGENT B1 ;  /* 0x0000000000017941 */ /* 0x000fea0003800200 */
.L_x_44:
        /* <DEDUP_REMOVED lines=41> */
.L_x_47:
[----:B------:R-:W-:Y:S05]  /*41c0*/  BSYNC.RECONVERGENT B1 ;  /* 0x0000000000017941 */ /* 0x000fea0003800200 */
.L_x_46:
        /* <DEDUP_REMOVED lines=41> */
.L_x_49:
[----:B------:R-:W-:Y:S05]  /*4460*/  BSYNC.RECONVERGENT B1 ;  /* 0x0000000000017941 */ /* 0x000fea0003800200 */
.L_x_48:
        /* <DEDUP_REMOVED lines=41> */
.L_x_51:
[----:B------:R-:W-:Y:S05]  /*4700*/  BSYNC.RECONVERGENT B1 ;  /* 0x0000000000017941 */ /* 0x000fea0003800200 */
.L_x_50:
        /* <DEDUP_REMOVED lines=41> */
.L_x_53:
[----:B------:R-:W-:Y:S05]  /*49a0*/  BSYNC.RECONVERGENT B1 ;  /* 0x0000000000017941 */ /* 0x000fea0003800200 */
.L_x_52:
        /* <DEDUP_REMOVED lines=41> */
.L_x_55:
[----:B------:R-:W-:Y:S05]  /*4c40*/  BSYNC.RECONVERGENT B1 ;  /* 0x0000000000017941 */ /* 0x000fea0003800200 */
.L_x_54:
        /* <DEDUP_REMOVED lines=41> */
.L_x_57:
[----:B------:R-:W-:Y:S05]  /*4ee0*/  BSYNC.RECONVERGENT B1 ;  /* 0x0000000000017941 */ /* 0x000fea0003800200 */
.L_x_56:
        /* <DEDUP_REMOVED lines=19> */
[----:B0-----:R-:W-:Y:S01]  /*5020*/  DADD R20, R12, -R40 ;  /* 0x000000000c147229 */ /* 0x001fe20000000828 */
[----:B------:R-:W-:Y:S02]  /*5030*/  IMAD.MOV.U32 R40, RZ, RZ, 0x0 ;  /* 0x00000000ff287424 */ /* 0x000fe400078e00ff */
[----:B------:R-:W-:Y:S01]  /*5040*/  IMAD.MOV.U32 R41, RZ, RZ, 0x3fd80000 ;  /* 0x3fd80000ff297424 */ /* 0x000fe200078e00ff */
[----:B-1----:R-:W-:-:S04]  /*5050*/  DADD R18, R14, -R24 ;  /* 0x000000000e127229 */ /* 0x002fc80000000818 */
[----:B------:R-:W-:Y:S02]  /*5060*/  DMUL R36, R20, R20 ;  /* 0x0000001414247228 */ /* 0x000fe40000000000 */
[----:B------:R-:W-:-:S06]  /*5070*/  DADD R24, R10, -R42 ;  /* 0x000000000a187229 */ /* 0x000fcc000000082a */
        /* <DEDUP_REMOVED lines=16> */
.L_x_59:
[----:B------:R-:W-:Y:S05]  /*5180*/  BSYNC.RECONVERGENT B1 ;  /* 0x0000000000017941 */ /* 0x000fea0003800200 */
.L_x_58:
        /* <DEDUP_REMOVED lines=41> */
.L_x_61:
[----:B------:R-:W-:Y:S05]  /*5420*/  BSYNC.RECONVERGENT B1 ;  /* 0x0000000000017941 */ /* 0x000fea0003800200 */
.L_x_60:
[-C--:B------:R-:W-:Y:S01]  /*5430*/  DMUL R36, R42, R42.reuse ;  /* 0x0000002a2a247228 */ /* 0x080fe20000000000 */
[----:B------:R-:W-:Y:S01]  /*5440*/  SHFL.IDX PT, R31, R31, 0x1f, 0x1f ;  /* 0x03e01f001f1f7f89 */ /* 0x000fe200000e0000 */
[----:B------:R-:W-:Y:S01]  /*5450*/  UMOV UR10, 0xe826d695 ;  /* 0xe826d695000a7882 */ /* 0x000fe20000000000 */
[----:B------:R-:W-:Y:S01]  /*5460*/  UMOV UR11, 0x3e112e0b ;  /* 0x3e112e0b000b7882 */ /* 0x000fe20000000000 */
[----:B------:R-:W-:Y:S01]  /*5470*/  MOV R40, RZ ;  /* 0x000000ff00287202 */ /* 0x000fe20000000f00 */
[----:B------:R-:W0:Y:S01]  /*5480*/  SHFL.IDX PT, R30, R30, 0x1f, 0x1f ;  /* 0x03e01f001e1e7f89 */ /* 0x000e2200000e0000 */
[----:B------:R-:W-:Y:S02]  /*5490*/  BSSY.RECONVERGENT B1, `(.L_x_62) ;  /* 0x0000023000017945 */ /* 0x000fe40003800200 */
[----:B------:R-:W-:Y:S01]  /*54a0*/  DMUL R42, R36, R42 ;  /* 0x0000002a242a7228 */ /* 0x000fe20000000000 */
[----:B------:R-:W-:Y:S04]  /*54b0*/  SHFL.IDX PT, R33, R33, 0x1f, 0x1f ;  /* 0x03e01f0021217f89 */ /* 0x000fe800000e0000 */
[----:B------:R-:W-:Y:S04]  /*54c0*/  SHFL.IDX PT, R37, R17, 0x1e, 0x1f ;  /* 0x03c01f0011257f89 */ /* 0x000fe800000e0000 */
[----:B------:R-:W1:Y:S04]  /*54d0*/  SHFL.IDX PT, R36, R16, 0x1e, 0x1f ;  /* 0x03c01f0010247f89 */ /* 0x000e6800000e0000 */
[----:B------:R-:W2:Y:S04]  /*54e0*/  SHFL.IDX PT, R32, R32, 0x1f, 0x1f ;  /* 0x03e01f0020207f89 */ /* 0x000ea800000e0000 */
[----:B------:R-:W-:Y:S04]  /*54f0*/  SHFL.IDX PT, R35, R35, 0x1f, 0x1f ;  /* 0x03e01f0023237f89 */ /* 0x000fe800000e0000 */
[----:B------:R-:W3:Y:S01]  /*5500*/  SHFL.IDX PT, R34, R34, 0x1f, 0x1f ;  /* 0x03e01f0022227f89 */ /* 0x000ee200000e0000 */
[----:B0-----:R-:W-:-:S02]  /*5510*/  DADD R30, R12, -R30 ;  /* 0x000000000c1e7229 */ /* 0x001fc4000000081e */
[----:B-1----:R-:W-:Y:S02]  /*5520*/  DMUL R36, R8, R36 ;  /* 0x0000002408247228 */ /* 0x002fe40000000000 */
[----:B--2---:R-:W-:-:S06]  /*5530*/  DADD R32, R14, -R32 ;  /* 0x000000000e207229 */ /* 0x004fcc0000000820 */
[----:B------:R-:W-:Y:S02]  /*5540*/  DMUL R42, R42, R36 ;  /* 0x000000242a2a7228 */ /* 0x000fe40000000000 */
[----:B------:R-:W-:Y:S02]  /*5550*/  DMUL R36, R30, R30 ;  /* 0x0000001e1e247228 */ /* 0x000fe40000000000 */
[----:B---3--:R-:W-:-:S04]  /*5560*/  DADD R34, R10, -R34 ;  /* 0x000000000a227229 */ /* 0x008fc80000000822 */
[----:B------:R-:W-:Y:S02]  /*5570*/  DFMA R20, R22, R42, R20 ;  /* 0x0000002a1614722b */ /* 0x000fe40000000014 */
[----:B------:R-:W-:Y:S02]  /*5580*/  DFMA R36, R32, R32, R36 ;  /* 0x000000202024722b */ /* 0x000fe40000000024 */
[-C--:B------:R-:W-:Y:S02]  /*5590*/  DFMA R18, R26, R42.reuse, R18 ;  /* 0x0000002a1a12722b */ /* 0x080fe40000000012 */
[----:B------:R-:W-:-:S04]  /*55a0*/  DFMA R24, R28, R42, R24 ;  /* 0x0000002a1c18722b */ /* 0x000fc80000000018 */
[----:B------:R-:W-:-:S08]  /*55b0*/  DFMA R36, R34, R34, R36 ;  /* 0x000000222224722b */ /* 0x000fd00000000024 */
[----:B------:R-:W-:-:S06]  /*55c0*/  DADD R36, R36, UR10 ;  /* 0x0000000a24247e29 */ /* 0x000fcc0008000000 */
[----:B------:R-:W0:Y:S04]  /*55d0*/  MUFU.RSQ64H R41, R37 ;  /* 0x0000002500297308 */ /* 0x000e280000001c00 */
[----:B------:R-:W-:-:S04]  /*55e0*/  IADD3 R28, PT, PT, R37, -0x100000, RZ ;  /* 0xfff00000251c7810 */ /* 0x000fc80007ffe0ff */
[----:B------:R-:W-:Y:S01]  /*55f0*/  ISETP.GE.U32.AND P0, PT, R28, 0x7fe00000, PT ;  /* 0x7fe000001c00780c */ /* 0x000fe20003f06070 */
[----:B0-----:R-:W-:-:S08]  /*5600*/  DMUL R22, R40, R40 ;  /* 0x0000002828167228 */ /* 0x001fd00000000000 */
[----:B------:R-:W-:Y:S01]  /*5610*/  DFMA R26, R36, -R22, 1 ;  /* 0x3ff00000241a742b */ /* 0x000fe20000000816 */
[----:B------:R-:W-:Y:S02]  /*5620*/  IMAD.MOV.U32 R22, RZ, RZ, 0x0 ;  /* 0x00000000ff167424 */ /* 0x000fe400078e00ff */
[----:B------:R-:W-:-:S06]  /*5630*/  IMAD.MOV.U32 R23, RZ, RZ, 0x3fd80000 ;  /* 0x3fd80000ff177424 */ /* 0x000fcc00078e00ff */
[----:B------:R-:W-:Y:S02]  /*5640*/  DFMA R22, R26, R22, 0.5 ;  /* 0x3fe000001a16742b */ /* 0x000fe40000000016 */
[----:B------:R-:W-:-:S08]  /*5650*/  DMUL R26, R40, R26 ;  /* 0x0000001a281a7228 */ /* 0x000fd00000000000 */
[----:B------:R-:W-:Y:S01]  /*5660*/  DFMA R22, R22, R26, R40 ;  /* 0x0000001a1616722b */ /* 0x000fe20000000028 */
[----:B------:R-:W-:Y:S10]  /*5670*/  @!P0 BRA `(.L_x_63) ;  /* 0x0000000000108947 */ /* 0x000ff40003800000 */
[----:B------:R-:W-:-:S07]  /*5680*/  MOV R40, 0x56a0 ;  /* 0x000056a000287802 */ /* 0x000fce0000000f00 */
[----:B------:R-:W-:Y:S05]  /*5690*/  CALL.REL.NOINC `($__internal_0_$__cuda_sm20_drsqrt_f64_slowpath_v2) ;  /* 0x0000000000a07944 */ /* 0x000fea0003c00000 */
[----:B------:R-:W-:Y:S02]  /*56a0*/  IMAD.MOV.U32 R22, RZ, RZ, R36 ;  /* 0x000000ffff167224 */ /* 0x000fe400078e0024 */
[----:B------:R-:W-:-:S07]  /*56b0*/  IMAD.MOV.U32 R23, RZ, RZ, R37 ;  /* 0x000000ffff177224 */ /* 0x000fce00078e0025 */
.L_x_63:
[----:B------:R-:W-:Y:S05]  /*56c0*/  BSYNC.RECONVERGENT B1 ;  /* 0x0000000000017941 */ /* 0x000fea0003800200 */
.L_x_62:
[----:B------:R-:W-:Y:S01]  /*56d0*/  SHFL.IDX PT, R27, R17, 0x1f, 0x1f ;  /* 0x03e01f00111b7f89 */ /* 0x000fe200000e0000 */
[-C--:B------:R-:W-:Y:S01]  /*56e0*/  DMUL R28, R22, R22.reuse ;  /* 0x00000016161c7228 */ /* 0x080fe20000000000 */
[----:B------:R-:W-:Y:S01]  /*56f0*/  UIADD3 UR4, UP0, UPT, UR4, 0x20, URZ ;  /* 0x0000002004047890 */ /* 0x000fe2000ff1e0ff */
[----:B------:R-:W-:Y:S01]  /*5700*/  BAR.SYNC.DEFER_BLOCKING 0x0 ;  /* 0x0000000000007b1d */ /* 0x000fe20000010000 */
[----:B------:R-:W-:Y:S02]  /*5710*/  IADD3 R5, P1, PT, R5, 0x100, RZ ;  /* 0x0000010005057810 */ /* 0x000fe40007f3e0ff */
[----:B------:R-:W-:Y:S01]  /*5720*/  UIADD3.X UR5, UPT, UPT, URZ, UR5, URZ, UP0, !UPT ;  /* 0x00000005ff057290 */ /* 0x000fe200087fe4ff */
[----:B------:R-:W-:Y:S01]  /*5730*/  IADD3 R38, P2, PT, R38, 0x100, RZ ;  /* 0x0000010026267810 */ /* 0x000fe20007f5e0ff */
[----:B------:R-:W-:Y:S01]  /*5740*/  UISETP.GE.U32.AND UP0, UPT, UR4, UR8, UPT ;  /* 0x000000080400728c */ /* 0x000fe2000bf06070 */
[----:B------:R-:W-:Y:S01]  /*5750*/  IADD3 R6, P0, PT, R6, 0x100, RZ ;  /* 0x0000010006067810 */ /* 0x000fe20007f1e0ff */
[----:B------:R-:W-:Y:S01]  /*5760*/  DMUL R28, R28, R22 ;  /* 0x000000161c1c7228 */ /* 0x000fe20000000000 */
[----:B------:R-:W-:Y:S01]  /*5770*/  IADD3 R7, P3, PT, R7, 0x100, RZ ;  /* 0x0000010007077810 */ /* 0x000fe20007f7e0ff */
[----:B------:R-:W0:Y:S01]  /*5780*/  SHFL.IDX PT, R26, R16, 0x1f, 0x1f ;  /* 0x03e01f00101a7f89 */ /* 0x000e2200000e0000 */
[----:B------:R-:W-:Y:S01]  /*5790*/  UISETP.GE.U32.AND.EX UP0, UPT, UR5, UR9, UPT, UP0 ;  /* 0x000000090500728c */ /* 0x000fe2000bf06100 */
[----:B------:R-:W-:Y:S01]  /*57a0*/  IADD3.X R2, PT, PT, RZ, R2, RZ, P0, !PT ;  /* 0x00000002ff027210 */ /* 0x000fe200007fe4ff */
[----:B------:R-:W-:Y:S01]  /*57b0*/  IMAD.X R0, RZ, RZ, R0, P1 ;  /* 0x000000ffff007224 */ /* 0x000fe200008e0600 */
[----:B------:R-:W-:Y:S01]  /*57c0*/  IADD3.X R3, PT, PT, RZ, R3, RZ, P3, !PT ;  /* 0x00000003ff037210 */ /* 0x000fe20001ffe4ff */
[----:B------:R-:W-:Y:S01]  /*57d0*/  IMAD.X R4, RZ, RZ, R4, P2 ;  /* 0x000000ffff047224 */ /* 0x000fe200010e0604 */
[----:B0-----:R-:W-:-:S08]  /*57e0*/  DMUL R26, R8, R26 ;  /* 0x0000001a081a7228 */ /* 0x001fd00000000000 */
[----:B------:R-:W-:-:S08]  /*57f0*/  DMUL R26, R28, R26 ;  /* 0x0000001a1c1a7228 */ /* 0x000fd00000000000 */
[-C--:B------:R-:W-:Y:S02]  /*5800*/  DFMA R28, R32, R26.reuse, R18 ;  /* 0x0000001a201c722b */ /* 0x080fe40000000012 */
[-C--:B------:R-:W-:Y:S02]  /*5810*/  DFMA R22, R30, R26.reuse, R20 ;  /* 0x0000001a1e16722b */ /* 0x080fe40000000014 */
[----:B------:R-:W-:Y:S01]  /*5820*/  DFMA R18, R34, R26, R24 ;  /* 0x0000001a2212722b */ /* 0x000fe20000000018 */
[----:B------:R-:W-:Y:S10]  /*5830*/  BRA.U !UP0, `(.L_x_64) ;  /* 0xffffffa908987547 */ /* 0x000ff4000b83ffff */
[----:B------:R-:W0:Y:S01]  /*5840*/  LDCU.128 UR12, c[0x0][0x3a0] ;  /* 0x00007400ff0c77ac */ /* 0x000e220008000c00 */
[----:B------:R-:W-:Y:S01]  /*5850*/  IMAD.SHL.U32 R6, R39, 0x8, RZ ;  /* 0x0000000827067824 */ /* 0x000fe200078e00ff */
[----:B------:R-:W-:Y:S01]  /*5860*/  SHF.R.U32.HI R39, RZ, 0x1d, R39 ;  /* 0x0000001dff277819 */ /* 0x000fe20000011627 */
[----:B------:R-:W1:Y:S03]  /*5870*/  LDCU.64 UR10, c[0x0][0x3b0] ;  /* 0x00007600ff0a77ac */ /* 0x000e660008000a00 */
[C---:B0-----:R-:W-:Y:S02]  /*5880*/  IADD3 R2, P0, PT, R6.reuse, UR12, RZ ;  /* 0x0000000c06027c10 */ /* 0x041fe4000ff1e0ff */
[C---:B------:R-:W-:Y:S02]  /*5890*/  IADD3 R4, P1, PT, R6.reuse, UR14, RZ ;  /* 0x0000000e06047c10 */ /* 0x040fe4000ff3e0ff */
[----:B-1----:R-:W-:-:S02]  /*58a0*/  IADD3 R6, P2, PT, R6, UR10, RZ ;  /* 0x0000000a06067c10 */ /* 0x002fc4000ff5e0ff */
[C---:B------:R-:W-:Y:S02]  /*58b0*/  IADD3.X R3, PT, PT, R39.reuse, UR13, RZ, P0, !PT ;  /* 0x0000000d27037c10 */ /* 0x040fe400087fe4ff */
[C---:B------:R-:W-:Y:S02]  /*58c0*/  IADD3.X R5, PT, PT, R39.reuse, UR15, RZ, P1, !PT ;  /* 0x0000000f27057c10 */ /* 0x040fe40008ffe4ff */
[----:B------:R-:W-:Y:S01]  /*58d0*/  IADD3.X R7, PT, PT, R39, UR11, RZ, P2, !PT ;  /* 0x0000000b27077c10 */ /* 0x000fe200097fe4ff */
[----:B------:R-:W-:Y:S04]  /*58e0*/  STG.E.64 desc[UR6][R2.64], R28 ;  /* 0x0000001c02007986 */ /* 0x000fe8000c101b06 */
[----:B------:R-:W-:Y:S04]  /*58f0*/  STG.E.64 desc[UR6][R4.64], R22 ;  /* 0x0000001604007986 */ /* 0x000fe8000c101b06 */
[----:B------:R-:W-:Y:S01]  /*5900*/  STG.E.64 desc[UR6][R6.64], R18 ;  /* 0x0000001206007986 */ /* 0x000fe2000c101b06 */
[----:B------:R-:W-:Y:S05]  /*5910*/  EXIT ;  /* 0x000000000000794d */ /* 0x000fea0003800000 */
        .weak           $__internal_0_$__cuda_sm20_drsqrt_f64_slowpath_v2
        .type           $__internal_0_$__cuda_sm20_drsqrt_f64_slowpath_v2,@function
        .size           $__internal_0_$__cuda_sm20_drsqrt_f64_slowpath_v2,(.L_x_135 - $__internal_0_$__cuda_sm20_drsqrt_f64_slowpath_v2)
$__internal_0_$__cuda_sm20_drsqrt_f64_slowpath_v2:
[----:B------:R-:W-:Y:S01]  /*5920*/  DSETP.NEU.AND P0, PT, R36, RZ, PT ;  /* 0x000000ff2400722a */ /* 0x000fe20003f0d000 */
[----:B------:R-:W-:Y:S01]  /*5930*/  BSSY.RECONVERGENT B0, `(.L_x_65) ;  /* 0x000001c000007945 */ /* 0x000fe20003800200 */
[----:B------:R-:W-:-:S12]  /*5940*/  LOP3.LUT R41, R37, 0x80000000, RZ, 0xc0, !PT ;  /* 0x8000000025297812 */ /* 0x000fd800078ec0ff */
[----:B------:R-:W-:Y:S05]  /*5950*/  @!P0 BRA `(.L_x_66) ;  /* 0x00000000005c8947 */ /* 0x000fea0003800000 */
[----:B------:R-:W-:-:S14]  /*5960*/  DSETP.GTU.AND P0, PT, |R36|, +INF , PT ;  /* 0x7ff000002400742a */ /* 0x000fdc0003f0c200 */
[----:B------:R-:W-:Y:S05]  /*5970*/  @P0 BRA `(.L_x_67) ;  /* 0x00000000004c0947 */ /* 0x000fea0003800000 */
[----:B------:R-:W-:-:S13]  /*5980*/  ISETP.NE.AND P0, PT, R41, RZ, PT ;  /* 0x000000ff2900720c */ /* 0x000fda0003f05270 */
[----:B------:R-:W-:Y:S01]  /*5990*/  @P0 IMAD.MOV.U32 R42, RZ, RZ, 0x0 ;  /* 0x00000000ff2a0424 */ /* 0x000fe200078e00ff */
[----:B------:R-:W-:Y:S01]  /*59a0*/  @P0 MOV R43, 0xfff80000 ;  /* 0xfff80000002b0802 */ /* 0x000fe20000000f00 */
[----:B------:R-:W-:Y:S06]  /*59b0*/  @P0 BRA `(.L_x_68) ;  /* 0x00000000004c0947 */ /* 0x000fec0003800000 */
[----:B------:R-:W-:-:S14]  /*59c0*/  DSETP.NEU.AND P0, PT, |R36|, +INF , PT ;  /* 0x7ff000002400742a */ /* 0x000fdc0003f0d200 */
[----:B------:R-:W-:Y:S01]  /*59d0*/  @!P0 CS2R R42, SRZ ;  /* 0x00000000002a8805 */ /* 0x000fe2000001ff00 */
[----:B------:R-:W-:Y:S06]  /*59e0*/  @!P0 BRA `(.L_x_68) ;  /* 0x0000000000408947 */ /* 0x000fec0003800000 */
[----:B------:R-:W-:Y:S01]  /*59f0*/  DMUL R36, R36, 1.80143985094819840000e+16 ;  /* 0x4350000024247828 */ /* 0x000fe20000000000 */
[----:B------:R-:W-:-:S05]  /*5a00*/  IMAD.MOV.U32 R44, RZ, RZ, RZ ;  /* 0x000000ffff2c7224 */ /* 0x000fca00078e00ff */
[----:B------:R-:W0:Y:S02]  /*5a10*/  MUFU.RSQ64H R45, R37 ;  /* 0x00000025002d7308 */ /* 0x000e240000001c00 */
[----:B0-----:R-:W-:-:S08]  /*5a20*/  DMUL R42, R44, R44 ;  /* 0x0000002c2c2a7228 */ /* 0x001fd00000000000 */
[----:B------:R-:W-:Y:S01]  /*5a30*/  DFMA R42, R36, -R42, 1 ;  /* 0x3ff00000242a742b */ /* 0x000fe2000000082a */
[----:B------:R-:W-:Y:S01]  /*5a40*/  IMAD.MOV.U32 R36, RZ, RZ, 0x0 ;  /* 0x00000000ff247424 */ /* 0x000fe200078e00ff */
[----:B------:R-:W-:-:S06]  /*5a50*/  MOV R37, 0x3fd80000 ;  /* 0x3fd8000000257802 */ /* 0x000fcc0000000f00 */
[----:B------:R-:W-:Y:S02]  /*5a60*/  DFMA R36, R42, R36, 0.5 ;  /* 0x3fe000002a24742b */ /* 0x000fe40000000024 */
[----:B------:R-:W-:-:S08]  /*5a70*/  DMUL R42, R44, R42 ;  /* 0x0000002a2c2a7228 */ /* 0x000fd00000000000 */
[----:B------:R-:W-:-:S08]  /*5a80*/  DFMA R42, R36, R42, R44 ;  /* 0x0000002a242a722b */ /* 0x000fd0000000002c */
[----:B------:R-:W-:Y:S01]  /*5a90*/  DMUL R42, R42, 134217728 ;  /* 0x41a000002a2a7828 */ /* 0x000fe20000000000 */
[----:B------:R-:W-:Y:S10]  /*5aa0*/  BRA `(.L_x_68) ;  /* 0x0000000000107947 */ /* 0x000ff40003800000 */
.L_x_67:
[----:B------:R-:W-:Y:S01]  /*5ab0*/  DADD R42, R36, R36 ;  /* 0x00000000242a7229 */ /* 0x000fe20000000024 */
[----:B------:R-:W-:Y:S10]  /*5ac0*/  BRA `(.L_x_68) ;  /* 0x0000000000087947 */ /* 0x000ff40003800000 */
.L_x_66:
[----:B------:R-:W-:Y:S01]  /*5ad0*/  LOP3.LUT R43, R41, 0x7ff00000, RZ, 0xfc, !PT ;  /* 0x7ff00000292b7812 */ /* 0x000fe200078efcff */
[----:B------:R-:W-:-:S07]  /*5ae0*/  IMAD.MOV.U32 R42, RZ, RZ, RZ ;  /* 0x000000ffff2a7224 */ /* 0x000fce00078e00ff */
.L_x_68:
[----:B------:R-:W-:Y:S05]  /*5af0*/  BSYNC.RECONVERGENT B0 ;  /* 0x0000000000007941 */ /* 0x000fea0003800200 */
.L_x_65:
[----:B------:R-:W-:Y:S01]  /*5b00*/  IMAD.MOV.U32 R41, RZ, RZ, 0x0 ;  /* 0x00000000ff297424 */ /* 0x000fe200078e00ff */
[----:B------:R-:W-:Y:S01]  /*5b10*/  MOV R37, R43 ;  /* 0x0000002b00257202 */ /* 0x000fe20000000f00 */
[----:B------:R-:W-:Y:S02]  /*5b20*/  IMAD.MOV.U32 R36, RZ, RZ, R42 ;  /* 0x000000ffff247224 */ /* 0x000fe400078e002a */
[----:B------:R-:W-:Y:S05]  /*5b30*/  RET.REL.NODEC R40 `(_Z15WarpForceKernelPdS_S_S_S_S_S_m) ;  /* 0xffffffa428307950 */ /* 0x000fea0003c3ffff */
.L_x_69:
[----:B------:R-:W-:-:S00]  /*5b40*/  BRA `(.L_x_69) ;  /* 0xfffffffc00fc7947 */ /* 0x000fc0000383ffff */
[----:B------:R-:W-:-:S00]  /*5b50*/  NOP ;  /* 0x0000000000007918 */ /* 0x000fc00000000000 */
        /* <DEDUP_REMOVED lines=10> */
.L_x_135:


//--------------------- .text._Z14OptForceKernelPdS_S_S_S_S_S_m --------------------------
	.section	.text._Z14OptForceKernelPdS_S_S_S_S_S_m,"ax",@progbits
	.align	128
        .global         _Z14OptForceKernelPdS_S_S_S_S_S_m
        .type           _Z14OptForceKernelPdS_S_S_S_S_S_m,@function
        .size           _Z14OptForceKernelPdS_S_S_S_S_S_m,(.L_x_136 - _Z14OptForceKernelPdS_S_S_S_S_S_m)
        .other          _Z14OptForceKernelPdS_S_S_S_S_S_m,@"STO_CUDA_ENTRY STV_DEFAULT"
_Z14OptForceKernelPdS_S_S_S_S_S_m:
.text._Z14OptForceKernelPdS_S_S_S_S_S_m:
[----:B------:R-:W-:Y:S01]  /*0000*/  LDC R1, c[0x0][0x37c] ;  /* 0x0000df00ff017b82 */ /* 0x000fe20000000800 */
[----:B------:R-:W0:Y:S01]  /*0010*/  LDCU.64 UR6, c[0x0][0x3b8] ;  /* 0x00007700ff0677ac */ /* 0x000e220008000a00 */
[----:B------:R-:W1:Y:S06]  /*0020*/  S2R R0, SR_TID.X ;  /* 0x0000000000007919 */ /* 0x000e6c0000002100 */
[----:B------:R-:W1:Y:S01]  /*0030*/  S2UR UR4, SR_CTAID.X ;  /* 0x00000000000479c3 */ /* 0x000e620000002500 */
[----:B------:R-:W-:Y:S02]  /*0040*/  CS2R R26, SRZ ;  /* 0x00000000001a7805 */ /* 0x000fe4000001ff00 */
[----:B------:R-:W-:-:S02]  /*0050*/  CS2R R28, SRZ ;  /* 0x00000000001c7805 */ /* 0x000fc4000001ff00 */
[----:B------:R-:W-:Y:S01]  /*0060*/  CS2R R24, SRZ ;  /* 0x0000000000187805 */ /* 0x000fe2000001ff00 */
[----:B------:R-:W2:Y:S02]  /*0070*/  LDCU.64 UR8, c[0x0][0x358] ;  /* 0x00006b00ff0877ac */ /* 0x000ea40008000a00 */
[----:B------:R-:W1:Y:S01]  /*0080*/  LDC R3, c[0x0][0x360] ;  /* 0x0000d800ff037b82 */ /* 0x000e620000000800 */
[----:B0-----:R-:W-:-:S04]  /*0090*/  UISETP.NE.U32.AND UP0, UPT, UR6, URZ, UPT ;  /* 0x000000ff0600728c */ /* 0x001fc8000bf05070 */
[----:B------:R-:W-:Y:S01]  /*00a0*/  UISETP.NE.AND.EX UP0, UPT, UR7, URZ, UPT, UP0 ;  /* 0x000000ff0700728c */ /* 0x000fe2000bf05300 */
[----:B-1----:R-:W-:-:S08]  /*00b0*/  IMAD R2, R3, UR4, R0 ;  /* 0x0000000403027c24 */ /* 0x002fd0000f8e0200 */
[----:B--2---:R-:W-:Y:S05]  /*00c0*/  BRA.U !UP0, `(.L_x_70) ;  /* 0x0000001508007547 */ /* 0x004fea000b800000 */
[----:B------:R-:W0:Y:S08]  /*00d0*/  LDC.64 R22, c[0x0][0x380] ;  /* 0x0000e000ff167b82 */ /* 0x000e300000000a00 */
[----:B------:R-:W1:Y:S08]  /*00e0*/  LDC.64 R20, c[0x0][0x388] ;  /* 0x0000e200ff147b82 */ /* 0x000e700000000a00 */
[----:B------:R-:W2:Y:S08]  /*00f0*/  LDC.64 R18, c[0x0][0x390] ;  /* 0x0000e400ff127b82 */ /* 0x000eb00000000a00 */
[----:B------:R-:W3:Y:S01]  /*0100*/  LDC.64 R16, c[0x0][0x398] ;  /* 0x0000e600ff107b82 */ /* 0x000ee20000000a00 */
[----:B0-----:R-:W-:-:S06]  /*0110*/  IMAD.WIDE R22, R2, 0x8, R22 ;  /* 0x0000000802167825 */ /* 0x001fcc00078e0216 */
[----:B------:R-:W5:Y:S01]  /*0120*/  LDG.E.64 R22, desc[UR8][R22.64] ;  /* 0x0000000816167981 */ /* 0x000f62000c1e1b00 */
[----:B-1----:R-:W-:-:S06]  /*0130*/  IMAD.WIDE R20, R2, 0x8, R20 ;  /* 0x0000000802147825 */ /* 0x002fcc00078e0214 */
[----:B------:R-:W5:Y:S01]  /*0140*/  LDG.E.64 R20, desc[UR8][R20.64] ;  /* 0x0000000814147981 */ /* 0x000f62000c1e1b00 */
[----:B--2---:R-:W-:-:S06]  /*0150*/  IMAD.WIDE R18, R2, 0x8, R18 ;  /* 0x0000000802127825 */ /* 0x004fcc00078e0212 */
[----:B------:R-:W5:Y:S01]  /*0160*/  LDG.E.64 R18, desc[UR8][R18.64] ;  /* 0x0000000812127981 */ /* 0x000f62000c1e1b00 */
[----:B---3--:R-:W-:-:S06]  /*0170*/  IMAD.WIDE R16, R2, 0x8, R16 ;  /* 0x0000000802107825 */ /* 0x008fcc00078e0210 */
[----:B------:R-:W5:Y:S01]  /*0180*/  LDG.E.64 R16, desc[UR8][R16.64] ;  /* 0x0000000810107981 */ /* 0x000f62000c1e1b00 */
[----:B------:R-:W0:Y:S01]  /*0190*/  S2UR UR5, SR_CgaCtaId ;  /* 0x00000000000579c3 */ /* 0x000e220000008800 */
[----:B------:R-:W-:Y:S01]  /*01a0*/  UMOV UR4, 0x400 ;  /* 0x0000040000047882 */ /* 0x000fe20000000000 */
[----:B------:R-:W-:Y:S01]  /*01b0*/  IMAD.MOV.U32 R4, RZ, RZ, RZ ;  /* 0x000000ffff047224 */ /* 0x000fe200078e00ff */
[----:B------:R-:W-:Y:S02]  /*01c0*/  CS2R R24, SRZ ;  /* 0x0000000000187805 */ /* 0x000fe4000001ff00 */
[----:B------:R-:W-:Y:S02]  /*01d0*/  CS2R R28, SRZ ;  /* 0x00000000001c7805 */ /* 0x000fe4000001ff00 */
[----:B------:R-:W-:Y:S01]  /*01e0*/  CS2R R26, SRZ ;  /* 0x00000000001a7805 */ /* 0x000fe2000001ff00 */
[----:B0-----:R-:W-:-:S06]  /*01f0*/  ULEA UR4, UR5, UR4, 0x18 ;  /* 0x0000000405047291 */ /* 0x001fcc000f8ec0ff */
[----:B------:R-:W-:Y:S01]  /*0200*/  LEA R5, R0, UR4, 0x5 ;  /* 0x0000000400057c11 */ /* 0x000fe2000f8e28ff */
[----:B------:R-:W-:-:S06]  /*0210*/  UMOV UR4, URZ ;  /* 0x000000ff00047c82 */ /* 0x000fcc0008000000 */
.L_x_89:
[----:B0-----:R-:W0:Y:S01]  /*0220*/  LDC.64 R8, c[0x0][0x380] ;  /* 0x0000e000ff087b82 */ /* 0x001e220000000a00 */
[----:B------:R-:W-:-:S07]  /*0230*/  IMAD R7, R3, UR4, R0 ;  /* 0x0000000403077c24 */ /* 0x000fce000f8e0200 */
[----:B------:R-:W1:Y:S08]  /*0240*/  LDC.64 R10, c[0x0][0x388] ;  /* 0x0000e200ff0a7b82 */ /* 0x000e700000000a00 */
[----:B------:R-:W2:Y:S08]  /*0250*/  LDC.64 R12, c[0x0][0x390] ;  /* 0x0000e400ff0c7b82 */ /* 0x000eb00000000a00 */
[----:B------:R-:W3:Y:S01]  /*0260*/  LDC.64 R14, c[0x0][0x398] ;  /* 0x0000e600ff0e7b82 */ /* 0x000ee20000000a00 */
[----:B0-----:R-:W-:-:S06]  /*0270*/  IMAD.WIDE R8, R7, 0x8, R8 ;  /* 0x0000000807087825 */ /* 0x001fcc00078e0208 */
[----:B------:R-:W4:Y:S01]  /*0280*/  LDG.E.64 R8, desc[UR8][R8.64] ;  /* 0x0000000808087981 */ /* 0x000f22000c1e1b00 */
[----:B-1----:R-:W-:-:S06]  /*0290*/  IMAD.WIDE R10, R7, 0x8, R10 ;  /* 0x00000008070a7825 */ /* 0x002fcc00078e020a */
[----:B------:R-:W4:Y:S01]  /*02a0*/  LDG.E.64 R10, desc[UR8][R10.64] ;  /* 0x000000080a0a7981 */ /* 0x000f22000c1e1b00 */
[----:B--2---:R-:W-:-:S06]  /*02b0*/  IMAD.WIDE R12, R7, 0x8, R12 ;  /* 0x00000008070c7825 */ /* 0x004fcc00078e020c */
[----:B------:R-:W2:Y:S01]  /*02c0*/  LDG.E.64 R12, desc[UR8][R12.64] ;  /* 0x000000080c0c7981 */ /* 0x000ea2000c1e1b00 */
[----:B---3--:R-:W-:-:S06]  /*02d0*/  IMAD.WIDE R14, R7, 0x8, R14 ;  /* 0x00000008070e7825 */ /* 0x008fcc00078e020e */
[----:B------:R-:W2:Y:S01]  /*02e0*/  LDG.E.64 R14, desc[UR8][R14.64] ;  /* 0x000000080e0e7981 */ /* 0x000ea2000c1e1b00 */
[----:B------:R-:W-:Y:S01]  /*02f0*/  ISETP.GE.U32.AND P0, PT, R3, 0x4, PT ;  /* 0x000000040300780c */ /* 0x000fe20003f06070 */
[----:B------:R-:W-:Y:S02]  /*0300*/  IMAD.MOV.U32 R7, RZ, RZ, RZ ;  /* 0x000000ffff077224 */ /* 0x000fe400078e00ff */
[----:B----4-:R0:W-:Y:S04]  /*0310*/  STS.128 [R5], R8 ;  /* 0x0000000805007388 */ /* 0x0101e80000000c00 */
[----:B--2---:R0:W-:Y:S01]  /*0320*/  STS.128 [R5+0x10], R12 ;  /* 0x0000100c05007388 */ /* 0x0041e20000000c00 */
[----:B------:R-:W-:Y:S06]  /*0330*/  BAR.SYNC.DEFER_BLOCKING 0x0 ;  /* 0x0000000000007b1d */ /* 0x000fec0000010000 */
[----:B------:R-:W-:Y:S05]  /*0340*/  @!P0 BRA `(.L_x_71) ;  /* 0x00000008005c8947 */ /* 0x000fea0003800000 */
[----:B------:R-:W1:Y:S01]  /*0350*/  S2UR UR6, SR_CgaCtaId ;  /* 0x00000000000679c3 */ /* 0x000e620000008800 */
[----:B------:R-:W-:Y:S01]  /*0360*/  LOP3.LUT R6, R3, 0xfffffffc, RZ, 0xc0, !PT ;  /* 0xfffffffc03067812 */ /* 0x000fe200078ec0ff */
[----:B------:R-:W-:-:S04]  /*0370*/  UMOV UR5, 0x400 ;  /* 0x0000040000057882 */ /* 0x000fc80000000000 */
[----:B------:R-:W-:Y:S01]  /*0380*/  IMAD.MOV R6, RZ, RZ, -R6 ;  /* 0x000000ffff067224 */ /* 0x000fe200078e0a06 */
[----:B-1----:R-:W-:-:S04]  /*0390*/  ULEA UR5, UR6, UR5, 0x18 ;  /* 0x0000000506057291 */ /* 0x002fc8000f8ec0ff */
[----:B------:R-:W-:-:S12]  /*03a0*/  UIADD3 UR5, UPT, UPT, UR5, 0x40, URZ ;  /* 0x0000004005057890 */ /* 0x000fd8000fffe0ff */
.L_x_80:
[----:B0-----:R-:W0:Y:S01]  /*03b0*/  LDS.128 R12, [UR5+-0x40] ;  /* 0xffffc005ff0c7984 */ /* 0x001e220008000c00 */
[----:B------:R-:W-:Y:S01]  /*03c0*/  UMOV UR6, 0xe826d695 ;  /* 0xe826d69500067882 */ /* 0x000fe20000000000 */
[----:B------:R-:W-:Y:S01]  /*03d0*/  UMOV UR7, 0x3e112e0b ;  /* 0x3e112e0b00077882 */ /* 0x000fe20000000000 */
[----:B------:R-:W-:Y:S01]  /*03e0*/  MOV R36, RZ ;  /* 0x000000ff00247202 */ /* 0x000fe20000000f00 */
[----:B------:R-:W1:Y:S01]  /*03f0*/  LDS.128 R8, [UR5+-0x30] ;  /* 0xffffd005ff087984 */ /* 0x000e620008000c00 */
[----:B------:R-:W-:Y:S01]  /*0400*/  BSSY.RECONVERGENT B0, `(.L_x_72) ;  /* 0x0000017000007945 */ /* 0x000fe20003800200 */
[----:B0----5:R-:W-:Y:S02]  /*0410*/  DADD R14, -R20, R14 ;  /* 0x00000000140e7229 */ /* 0x021fe4000000010e */
[----:B------:R-:W-:Y:S02]  /*0420*/  DADD R32, -R22, R12 ;  /* 0x0000000016207229 */ /* 0x000fe4000000010c */
[----:B-1----:R-:W-:-:S04]  /*0430*/  DADD R30, -R18, R8 ;  /* 0x00000000121e7229 */ /* 0x002fc80000000108 */
[----:B------:R-:W-:-:S08]  /*0440*/  DMUL R12, R14, R14 ;  /* 0x0000000e0e0c7228 */ /* 0x000fd00000000000 */
[----:B------:R-:W-:-:S08]  /*0450*/  DFMA R12, R32, R32, R12 ;  /* 0x00000020200c722b */ /* 0x000fd0000000000c */
[----:B------:R-:W-:Y:S01]  /*0460*/  DFMA R8, R30, R30, R12 ;  /* 0x0000001e1e08722b */ /* 0x000fe2000000000c */
[----:B------:R-:W-:Y:S02]  /*0470*/  IMAD.MOV.U32 R12, RZ, RZ, 0x0 ;  /* 0x00000000ff0c7424 */ /* 0x000fe400078e00ff */
[----:B------:R-:W-:-:S05]  /*0480*/  IMAD.MOV.U32 R13, RZ, RZ, 0x3fd80000 ;  /* 0x3fd80000ff0d7424 */ /* 0x000fca00078e00ff */
[----:B------:R-:W-:-:S06]  /*0490*/  DADD R8, R8, UR6 ;  /* 0x0000000608087e29 */ /* 0x000fcc0008000000 */
[----:B------:R-:W0:Y:S04]  /*04a0*/  MUFU.RSQ64H R37, R9 ;  /* 0x0000000900257308 */ /* 0x000e280000001c00 */
[----:B------:R-:W-:-:S05]  /*04b0*/  VIADD R7, R9, 0xfff00000 ;  /* 0xfff0000009077836 */ /* 0x000fca0000000000 */
[----:B------:R-:W-:Y:S02]  /*04c0*/  ISETP.GE.U32.AND P0, PT, R7, 0x7fe00000, PT ;  /* 0x7fe000000700780c */ /* 0x000fe40003f06070 */
[----:B------:R-:W-:Y:S01]  /*04d0*/  LOP3.LUT R7, R3, 0x7fc, RZ, 0xc0, !PT ;  /* 0x000007fc03077812 */ /* 0x000fe200078ec0ff */
[----:B0-----:R-:W-:-:S08]  /*04e0*/  DMUL R34, R36, R36 ;  /* 0x0000002424227228 */ /* 0x001fd00000000000 */
[----:B------:R-:W-:-:S08]  /*04f0*/  DFMA R34, R8, -R34, 1 ;  /* 0x3ff000000822742b */ /* 0x000fd00000000822 */
[----:B------:R-:W-:Y:S02]  /*0500*/  DFMA R12, R34, R12, 0.5 ;  /* 0x3fe00000220c742b */ /* 0x000fe4000000000c */
[----:B------:R-:W-:-:S08]  /*0510*/  DMUL R34, R36, R34 ;  /* 0x0000002224227228 */ /* 0x000fd00000000000 */
[----:B------:R-:W-:Y:S01]  /*0520*/  DFMA R12, R12, R34, R36 ;  /* 0x000000220c0c722b */ /* 0x000fe20000000024 */
[----:B------:R-:W-:Y:S10]  /*0530*/  @!P0 BRA `(.L_x_73) ;  /* 0x00000000000c8947 */ /* 0x000ff40003800000 */
[----:B------:R-:W-:Y:S02]  /*0540*/  MOV R12, R8 ;  /* 0x00000008000c7202 */ /* 0x000fe40000000f00 */
[----:B------:R-:W-:-:S07]  /*0550*/  MOV R8, 0x570 ;  /* 0x0000057000087802 */ /* 0x000fce0000000f00 */
[----:B------:R-:W-:Y:S05]  /*0560*/  CALL.REL.NOINC `($__internal_1_$__cuda_sm20_drsqrt_f64_slowpath_v2) ;  /* 0x0000001000007944 */ /* 0x000fea0003c00000 */
.L_x_73:
[----:B------:R-:W-:Y:S05]  /*0570*/  BSYNC.RECONVERGENT B0 ;  /* 0x0000000000007941 */ /* 0x000fea0003800200 */
.L_x_72:
[----:B------:R-:W-:Y:S01]  /*0580*/  DMUL R8, R12, R12 ;  /* 0x0000000c0c087228 */ /* 0x000fe20000000000 */
[----:B------:R-:W-:Y:S01]  /*0590*/  UMOV UR6, 0xe826d695 ;  /* 0xe826d69500067882 */ /* 0x000fe20000000000 */
[----:B------:R-:W-:Y:S01]  /*05a0*/  DMUL R10, R16, R10 ;  /* 0x0000000a100a7228 */ /* 0x000fe20000000000 */
[----:B------:R-:W-:Y:S01]  /*05b0*/  UMOV UR7, 0x3e112e0b ;  /* 0x3e112e0b00077882 */ /* 0x000fe20000000000 */
[----:B------:R-:W-:Y:S04]  /*05c0*/  BSSY.RECONVERGENT B0, `(.L_x_74) ;  /* 0x000001e000007945 */ /* 0x000fe80003800200 */
[----:B------:R-:W-:-:S08]  /*05d0*/  DMUL R8, R8, R12 ;  /* 0x0000000c08087228 */ /* 0x000fd00000000000 */
[----:B------:R-:W-:Y:S02]  /*05e0*/  DMUL R34, R8, R10 ;  /* 0x0000000a08227228 */ /* 0x000fe40000000000 */
[----:B------:R-:W0:Y:S06]  /*05f0*/  LDS.128 R8, [UR5+-0x20] ;  /* 0xffffe005ff087984 */ /* 0x000e2c0008000c00 */
[-C--:B------:R-:W-:Y:S01]  /*0600*/  DFMA R26, R14, R34.reuse, R26 ;  /* 0x000000220e1a722b */ /* 0x080fe2000000001a */
[----:B------:R-:W1:Y:S01]  /*0610*/  LDS.128 R12, [UR5+-0x10] ;  /* 0xfffff005ff0c7984 */ /* 0x000e620008000c00 */
[----:B------:R-:W-:-:S02]  /*0620*/  DFMA R28, R32, R34, R28 ;  /* 0x00000022201c722b */ /* 0x000fc4000000001c */
[----:B------:R-:W-:Y:S01]  /*0630*/  DFMA R24, R30, R34, R24 ;  /* 0x000000221e18722b */ /* 0x000fe20000000018 */
[----:B------:R-:W-:Y:S01]  /*0640*/  IMAD.MOV.U32 R34, RZ, RZ, RZ ;  /* 0x000000ffff227224 */ /* 0x000fe200078e00ff */
[----:B0-----:R-:W-:Y:S02]  /*0650*/  DADD R32, -R20, R10 ;  /* 0x0000000014207229 */ /* 0x001fe4000000010a */
[----:B------:R-:W-:Y:S01]  /*0660*/  DADD R38, -R22, R8 ;  /* 0x0000000016267229 */ /* 0x000fe20000000108 */
[----:B------:R-:W-:Y:S02]  /*0670*/  IMAD.MOV.U32 R10, RZ, RZ, 0x0 ;  /* 0x00000000ff0a7424 */ /* 0x000fe400078e00ff */
[----:B------:R-:W-:-:S03]  /*0680*/  IMAD.MOV.U32 R11, RZ, RZ, 0x3fd80000 ;  /* 0x3fd80000ff0b7424 */ /* 0x000fc600078e00ff */
[----:B------:R-:W-:Y:S02]  /*0690*/  DMUL R8, R32, R32 ;  /* 0x0000002020087228 */ /* 0x000fe40000000000 */
[----:B-1----:R-:W-:-:S06]  /*06a0*/  DADD R30, -R18, R12 ;  /* 0x00000000121e7229 */ /* 0x002fcc000000010c */
        /* <DEDUP_REMOVED lines=12> */
[----:B------:R-:W-:Y:S01]  /*0770*/  IMAD.MOV.U32 R12, RZ, RZ, R8 ;  /* 0x000000ffff0c7224 */ /* 0x000fe200078e0008 */
[----:B------:R-:W-:-:S07]  /*0780*/  MOV R8, 0x7a0 ;  /* 0x000007a000087802 */ /* 0x000fce0000000f00 */
[----:B------:R-:W-:Y:S05]  /*0790*/  CALL.REL.NOINC `($__internal_1_$__cuda_sm20_drsqrt_f64_slowpath_v2) ;  /* 0x0000000c00747944 */ /* 0x000fea0003c00000 */
.L_x_75:
[----:B------:R-:W-:Y:S05]  /*07a0*/  BSYNC.RECONVERGENT B0 ;  /* 0x0000000000007941 */ /* 0x000fea0003800200 */
.L_x_74:
[----:B------:R-:W-:Y:S01]  /*07b0*/  DMUL R8, R12, R12 ;  /* 0x0000000c0c087228 */ /* 0x000fe20000000000 */
[----:B------:R-:W-:Y:S01]  /*07c0*/  UMOV UR6, 0xe826d695 ;  /* 0xe826d69500067882 */ /* 0x000fe20000000000 */
[----:B------:R-:W-:Y:S01]  /*07d0*/  DMUL R14, R16, R14 ;  /* 0x0000000e100e7228 */ /* 0x000fe20000000000 */
[----:B------:R-:W-:Y:S01]  /*07e0*/  UMOV UR7, 0x3e112e0b ;  /* 0x3e112e0b00077882 */ /* 0x000fe20000000000 */
[----:B------:R-:W-:Y:S04]  /*07f0*/  BSSY.RECONVERGENT B0, `(.L_x_76) ;  /* 0x000001e000007945 */ /* 0x000fe80003800200 */
[----:B------:R-:W-:-:S08]  /*0800*/  DMUL R8, R8, R12 ;  /* 0x0000000c08087228 */ /* 0x000fd00000000000 */
[----:B------:R-:W-:Y:S02]  /*0810*/  DMUL R34, R8, R14 ;  /* 0x0000000e08227228 */ /* 0x000fe40000000000 */
[----:B------:R-:W0:Y:S04]  /*0820*/  LDS.128 R8, [UR5] ;  /* 0x00000005ff087984 */ /* 0x000e280008000c00 */
[----:B------:R-:W1:Y:S02]  /*0830*/  LDS.128 R12, [UR5+0x10] ;  /* 0x00001005ff0c7984 */ /* 0x000e640008000c00 */
[-C--:B------:R-:W-:Y:S02]  /*0840*/  DFMA R26, R32, R34.reuse, R26 ;  /* 0x00000022201a722b */ /* 0x080fe4000000001a */
[----:B------:R-:W-:-:S02]  /*0850*/  DFMA R28, R38, R34, R28 ;  /* 0x00000022261c722b */ /* 0x000fc4000000001c */
[----:B------:R-:W-:Y:S01]  /*0860*/  DFMA R24, R30, R34, R24 ;  /* 0x000000221e18722b */ /* 0x000fe20000000018 */
[----:B------:R-:W-:Y:S01]  /*0870*/  IMAD.MOV.U32 R34, RZ, RZ, RZ ;  /* 0x000000ffff227224 */ /* 0x000fe200078e00ff */
[----:B0-----:R-:W-:Y:S02]  /*0880*/  DADD R32, -R20, R10 ;  /* 0x0000000014207229 */ /* 0x001fe4000000010a */
[----:B------:R-:W-:Y:S01]  /*0890*/  DADD R38, -R22, R8 ;  /* 0x0000000016267229 */ /* 0x000fe20000000108 */
[----:B------:R-:W-:Y:S01]  /*08a0*/  IMAD.MOV.U32 R10, RZ, RZ, 0x0 ;  /* 0x00000000ff0a7424 */ /* 0x000fe200078e00ff */
[----:B-1----:R-:W-:Y:S01]  /*08b0*/  DADD R30, -R18, R12 ;  /* 0x00000000121e7229 */ /* 0x002fe2000000010c */
[----:B------:R-:W-:-:S03]  /*08c0*/  MOV R11, 0x3fd80000 ;  /* 0x3fd80000000b7802 */ /* 0x000fc60000000f00 */
        /* <DEDUP_REMOVED lines=13> */
[----:B------:R-:W-:Y:S01]  /*09a0*/  IMAD.MOV.U32 R12, RZ, RZ, R8 ;  /* 0x000000ffff0c7224 */ /* 0x000fe200078e0008 */
[----:B------:R-:W-:-:S07]  /*09b0*/  MOV R8, 0x9d0 ;  /* 0x000009d000087802 */ /* 0x000fce0000000f00 */
[----:B------:R-:W-:Y:S05]  /*09c0*/  CALL.REL.NOINC `($__internal_1_$__cuda_sm20_drsqrt_f64_slowpath_v2) ;  /* 0x0000000800e87944 */ /* 0x000fea0003c00000 */
.L_x_77:
[----:B------:R-:W-:Y:S05]  /*09d0*/  BSYNC.RECONVERGENT B0 ;  /* 0x0000000000007941 */ /* 0x000fea0003800200 */
.L_x_76:
[----:B------:R-:W-:Y:S01]  /*09e0*/  DMUL R8, R12, R12 ;  /* 0x0000000c0c087228 */ /* 0x000fe20000000000 */
[----:B------:R-:W-:Y:S01]  /*09f0*/  UMOV UR6, 0xe826d695 ;  /* 0xe826d69500067882 */ /* 0x000fe20000000000 */
[----:B------:R-:W-:Y:S01]  /*0a00*/  DMUL R14, R16, R14 ;  /* 0x0000000e100e7228 */ /* 0x000fe20000000000 */
[----:B------:R-:W-:Y:S01]  /*0a10*/  UMOV UR7, 0x3e112e0b ;  /* 0x3e112e0b00077882 */ /* 0x000fe20000000000 */
[----:B------:R-:W-:Y:S01]  /*0a20*/  IMAD.MOV.U32 R36, RZ, RZ, RZ ;  /* 0x000000ffff247224 */ /* 0x000fe200078e00ff */
[----:B------:R-:W-:Y:S03]  /*0a30*/  BSSY.RECONVERGENT B0, `(.L_x_78) ;  /* 0x000001d000007945 */ /* 0x000fe60003800200 */
[----:B------:R-:W-:-:S08]  /*0a40*/  DMUL R8, R8, R12 ;  /* 0x0000000c08087228 */ /* 0x000fd00000000000 */
[----:B------:R-:W-:Y:S02]  /*0a50*/  DMUL R34, R8, R14 ;  /* 0x0000000e08227228 */ /* 0x000fe40000000000 */
[----:B------:R-:W0:Y:S04]  /*0a60*/  LDS.128 R8, [UR5+0x20] ;  /* 0x00002005ff087984 */ /* 0x000e280008000c00 */
[----:B------:R-:W1:Y:S02]  /*0a70*/  LDS.128 R12, [UR5+0x30] ;  /* 0x00003005ff0c7984 */ /* 0x000e640008000c00 */
[-C--:B------:R-:W-:Y:S02]  /*0a80*/  DFMA R26, R32, R34.reuse, R26 ;  /* 0x00000022201a722b */ /* 0x080fe4000000001a */
[----:B------:R-:W-:-:S02]  /*0a90*/  DFMA R24, R30, R34, R24 ;  /* 0x000000221e18722b */ /* 0x000fc40000000018 */
[----:B------:R-:W-:Y:S02]  /*0aa0*/  DFMA R28, R38, R34, R28 ;  /* 0x00000022261c722b */ /* 0x000fe4000000001c */
[----:B0-----:R-:W-:Y:S02]  /*0ab0*/  DADD R10, -R20, R10 ;  /* 0x00000000140a7229 */ /* 0x001fe4000000010a */
[----:B------:R-:W-:Y:S02]  /*0ac0*/  DADD R32, -R22, R8 ;  /* 0x0000000016207229 */ /* 0x000fe40000000108 */
[----:B-1----:R-:W-:Y:S01]  /*0ad0*/  DADD R30, -R18, R12 ;  /* 0x00000000121e7229 */ /* 0x002fe2000000010c */
[----:B------:R-:W-:Y:S01]  /*0ae0*/  MOV R12, 0x0 ;  /* 0x00000000000c7802 */ /* 0x000fe20000000f00 */
[----:B------:R-:W-:Y:S02]  /*0af0*/  IMAD.MOV.U32 R13, RZ, RZ, 0x3fd80000 ;  /* 0x3fd80000ff0d7424 */ /* 0x000fe400078e00ff */
        /* <DEDUP_REMOVED lines=16> */
.L_x_79:
[----:B------:R-:W-:Y:S05]  /*0c00*/  BSYNC.RECONVERGENT B0 ;  /* 0x0000000000007941 */ /* 0x000fea0003800200 */
.L_x_78:
[----:B------:R-:W-:Y:S01]  /*0c10*/  DMUL R8, R12, R12 ;  /* 0x0000000c0c087228 */ /* 0x000fe20000000000 */
[----:B------:R-:W-:Y:S01]  /*0c20*/  IADD3 R6, PT, PT, R6, 0x4, RZ ;  /* 0x0000000406067810 */ /* 0x000fe20007ffe0ff */
[----:B------:R-:W-:Y:S01]  /*0c30*/  DMUL R14, R16, R14 ;  /* 0x0000000e100e7228 */ /* 0x000fe20000000000 */
[----:B------:R-:W-:Y:S02]  /*0c40*/  UIADD3 UR5, UPT, UPT, UR5, 0x80, URZ ;  /* 0x0000008005057890 */ /* 0x000fe4000fffe0ff */
[----:B------:R-:W-:-:S03]  /*0c50*/  ISETP.NE.AND P0, PT, R6, RZ, PT ;  /* 0x000000ff0600720c */ /* 0x000fc60003f05270 */
[----:B------:R-:W-:-:S08]  /*0c60*/  DMUL R8, R8, R12 ;  /* 0x0000000c08087228 */ /* 0x000fd00000000000 */
[----:B------:R-:W-:-:S08]  /*0c70*/  DMUL R8, R8, R14 ;  /* 0x0000000e08087228 */ /* 0x000fd00000000000 */
[-C--:B------:R-:W-:Y:S02]  /*0c80*/  DFMA R28, R32, R8.reuse, R28 ;  /* 0x00000008201c722b */ /* 0x080fe4000000001c */
[-C--:B------:R-:W-:Y:S02]  /*0c90*/  DFMA R26, R10, R8.reuse, R26 ;  /* 0x000000080a1a722b */ /* 0x080fe4000000001a */
[----:B------:R-:W-:Y:S01]  /*0ca0*/  DFMA R24, R30, R8, R24 ;  /* 0x000000081e18722b */ /* 0x000fe20000000018 */
[----:B------:R-:W-:Y:S10]  /*0cb0*/  @P0 BRA `(.L_x_80) ;  /* 0xfffffff400bc0947 */ /* 0x000ff4000383ffff */
.L_x_71:
[----:B------:R-:W-:-:S13]  /*0cc0*/  LOP3.LUT P0, R6, R3, 0x3, RZ, 0xc0, !PT ;  /* 0x0000000303067812 */ /* 0x000fda000780c0ff */
[----:B------:R-:W-:Y:S05]  /*0cd0*/  @!P0 BRA `(.L_x_81) ;  /* 0x0000000400dc8947 */ /* 0x000fea0003800000 */
[----:B------:R-:W-:-:S13]  /*0ce0*/  ISETP.NE.AND P0, PT, R6, 0x1, PT ;  /* 0x000000010600780c */ /* 0x000fda0003f05270 */
[----:B------:R-:W-:Y:S05]  /*0cf0*/  @!P0 BRA `(.L_x_82) ;  /* 0x00000004002c8947 */ /* 0x000fea0003800000 */
[----:B0-----:R-:W0:Y:S01]  /*0d00*/  S2R R9, SR_CgaCtaId ;  /* 0x0000000000097919 */ /* 0x001e220000008800 */
[----:B------:R-:W-:Y:S01]  /*0d10*/  MOV R6, 0x400 ;  /* 0x0000040000067802 */ /* 0x000fe20000000f00 */
[----:B------:R-:W-:Y:S01]  /*0d20*/  UMOV UR6, 0xe826d695 ;  /* 0xe826d69500067882 */ /* 0x000fe20000000000 */
[----:B------:R-:W-:Y:S01]  /*0d30*/  UMOV UR7, 0x3e112e0b ;  /* 0x3e112e0b00077882 */ /* 0x000fe20000000000 */
[----:B------:R-:W-:Y:S01]  /*0d40*/  IMAD.MOV.U32 R34, RZ, RZ, RZ ;  /* 0x000000ffff227224 */ /* 0x000fe200078e00ff */
[----:B------:R-:W-:Y:S01]  /*0d50*/  BSSY.RECONVERGENT B0, `(.L_x_83) ;  /* 0x000001a000007945 */ /* 0x000fe20003800200 */
[----:B0-----:R-:W-:-:S05]  /*0d60*/  LEA R6, R9, R6, 0x18 ;  /* 0x0000000609067211 */ /* 0x001fca00078ec0ff */
[----:B------:R-:W-:-:S05]  /*0d70*/  IMAD R6, R7, 0x20, R6 ;  /* 0x0000002007067824 */ /* 0x000fca00078e0206 */
[----:B------:R-:W0:Y:S04]  /*0d80*/  LDS.128 R8, [R6] ;  /* 0x0000000006087984 */ /* 0x000e280000000c00 */
[----:B------:R-:W1:Y:S01]  /*0d90*/  LDS.128 R12, [R6+0x10] ;  /* 0x00001000060c7984 */ /* 0x000e620000000c00 */
[----:B0----5:R-:W-:Y:S02]  /*0da0*/  DADD R30, -R20, R10 ;  /* 0x00000000141e7229 */ /* 0x021fe4000000010a */
        /* <DEDUP_REMOVED lines=20> */
.L_x_84:
[----:B------:R-:W-:Y:S05]  /*0ef0*/  BSYNC.RECONVERGENT B0 ;  /* 0x0000000000007941 */ /* 0x000fea0003800200 */
.L_x_83:
[----:B------:R-:W-:Y:S01]  /*0f00*/  DMUL R8, R12, R12 ;  /* 0x0000000c0c087228 */ /* 0x000fe20000000000 */
[----:B------:R-:W-:Y:S01]  /*0f10*/  UMOV UR6, 0xe826d695 ;  /* 0xe826d69500067882 */ /* 0x000fe20000000000 */
[----:B------:R-:W-:Y:S01]  /*0f20*/  DMUL R14, R16, R14 ;  /* 0x0000000e100e7228 */ /* 0x000fe20000000000 */
[----:B------:R-:W-:Y:S01]  /*0f30*/  UMOV UR7, 0x3e112e0b ;  /* 0x3e112e0b00077882 */ /* 0x000fe20000000000 */
[----:B------:R-:W-:Y:S04]  /*0f40*/  BSSY.RECONVERGENT B0, `(.L_x_85) ;  /* 0x000001e000007945 */ /* 0x000fe80003800200 */
[----:B------:R-:W-:-:S08]  /*0f50*/  DMUL R8, R8, R12 ;  /* 0x0000000c08087228 */ /* 0x000fd00000000000 */
[----:B------:R-:W-:Y:S02]  /*0f60*/  DMUL R34, R8, R14 ;  /* 0x0000000e08227228 */ /* 0x000fe40000000000 */
[----:B------:R-:W0:Y:S04]  /*0f70*/  LDS.128 R8, [R6+0x20] ;  /* 0x0000200006087984 */ /* 0x000e280000000c00 */
[----:B------:R-:W1:Y:S02]  /*0f80*/  LDS.128 R12, [R6+0x30] ;  /* 0x00003000060c7984 */ /* 0x000e640000000c00 */
[-C--:B------:R-:W-:Y:S02]  /*0f90*/  DFMA R28, R38, R34.reuse, R28 ;  /* 0x00000022261c722b */ /* 0x080fe4000000001c */
[----:B------:R-:W-:-:S02]  /*0fa0*/  DFMA R26, R30, R34, R26 ;  /* 0x000000221e1a722b */ /* 0x000fc4000000001a */
[----:B------:R-:W-:Y:S01]  /*0fb0*/  DFMA R24, R32, R34, R24 ;  /* 0x000000222018722b */ /* 0x000fe20000000018 */
[----:B------:R-:W-:Y:S01]  /*0fc0*/  IMAD.MOV.U32 R34, RZ, RZ, RZ ;  /* 0x000000ffff227224 */ /* 0x000fe200078e00ff */
        /* <DEDUP_REMOVED lines=9> */
[----:B------:R-:W0:Y:S04]  /*1060*/  MUFU.RSQ64H R35, R9 ;  /* 0x0000000900237308 */ /* 0x000e280000001c00 */
[----:B------:R-:W-:-:S05]  /*1070*/  VIADD R6, R9, 0xfff00000 ;  /* 0xfff0000009067836 */ /* 0x000fca0000000000 */
[----:B------:R-:W-:Y:S01]  /*1080*/  ISETP.GE.U32.AND P0, PT, R6, 0x7fe00000, PT ;  /* 0x7fe000000600780c */ /* 0x000fe20003f06070 */
[----:B0-----:R-:W-:-:S08]  /*1090*/  DMUL R32, R34, R34 ;  /* 0x0000002222207228 */ /* 0x001fd00000000000 */
[----:B------:R-:W-:-:S08]  /*10a0*/  DFMA R32, R8, -R32, 1 ;  /* 0x3ff000000820742b */ /* 0x000fd00000000820 */
[----:B------:R-:W-:Y:S02]  /*10b0*/  DFMA R12, R32, R12, 0.5 ;  /* 0x3fe00000200c742b */ /* 0x000fe4000000000c */
[----:B------:R-:W-:-:S08]  /*10c0*/  DMUL R32, R34, R32 ;  /* 0x0000002022207228 */ /* 0x000fd00000000000 */
[----:B------:R-:W-:Y:S01]  /*10d0*/  DFMA R12, R12, R32, R34 ;  /* 0x000000200c0c722b */ /* 0x000fe20000000022 */
[----:B------:R-:W-:Y:S10]  /*10e0*/  @!P0 BRA `(.L_x_86) ;  /* 0x00000000000c8947 */ /* 0x000ff40003800000 */
[----:B------:R-:W-:Y:S01]  /*10f0*/  IMAD.MOV.U32 R12, RZ, RZ, R8 ;  /* 0x000000ffff0c7224 */ /* 0x000fe200078e0008 */
[----:B------:R-:W-:-:S07]  /*1100*/  MOV R8, 0x1120 ;  /* 0x0000112000087802 */ /* 0x000fce0000000f00 */
[----:B------:R-:W-:Y:S05]  /*1110*/  CALL.REL.NOINC `($__internal_1_$__cuda_sm20_drsqrt_f64_slowpath_v2) ;  /* 0x0000000400147944 */ /* 0x000fea0003c00000 */
.L_x_86:
[----:B------:R-:W-:Y:S05]  /*1120*/  BSYNC.RECONVERGENT B0 ;  /* 0x0000000000007941 */ /* 0x000fea0003800200 */
.L_x_85:
[----:B------:R-:W-:Y:S01]  /*1130*/  DMUL R8, R12, R12 ;  /* 0x0000000c0c087228 */ /* 0x000fe20000000000 */
[----:B------:R-:W-:Y:S01]  /*1140*/  IADD3 R7, PT, PT, R7, 0x2, RZ ;  /* 0x0000000207077810 */ /* 0x000fe20007ffe0ff */
[----:B------:R-:W-:-:S06]  /*1150*/  DMUL R14, R16, R14 ;  /* 0x0000000e100e7228 */ /* 0x000fcc0000000000 */
[----:B------:R-:W-:-:S08]  /*1160*/  DMUL R8, R8, R12 ;  /* 0x0000000c08087228 */ /* 0x000fd00000000000 */
[----:B------:R-:W-:-:S08]  /*1170*/  DMUL R8, R8, R14 ;  /* 0x0000000e08087228 */ /* 0x000fd00000000000 */
[-C--:B------:R-:W-:Y:S02]  /*1180*/  DFMA R28, R38, R8.reuse, R28 ;  /* 0x00000008261c722b */ /* 0x080fe4000000001c */
[-C--:B------:R-:W-:Y:S02]  /*1190*/  DFMA R26, R10, R8.reuse, R26 ;  /* 0x000000080a1a722b */ /* 0x080fe4000000001a */
[----:B------:R-:W-:-:S11]  /*11a0*/  DFMA R24, R30, R8, R24 ;  /* 0x000000081e18722b */ /* 0x000fd60000000018 */
.L_x_82:
[----:B------:R-:W-:-:S04]  /*11b0*/  LOP3.LUT R6, R3, 0x1, RZ, 0xc0, !PT ;  /* 0x0000000103067812 */ /* 0x000fc800078ec0ff */
[----:B------:R-:W-:-:S13]  /*11c0*/  ISETP.NE.U32.AND P0, PT, R6, 0x1, PT ;  /* 0x000000010600780c */ /* 0x000fda0003f05070 */
[----:B------:R-:W-:Y:S05]  /*11d0*/  @P0 BRA `(.L_x_81) ;  /* 0x00000000009c0947 */ /* 0x000fea0003800000 */
        /* <DEDUP_REMOVED lines=11> */
[----:B------:R-:W-:Y:S02]  /*1290*/  DADD R6, -R22, R8 ;  /* 0x0000000016067229 */ /* 0x000fe40000000108 */
[----:B-1----:R-:W-:Y:S01]  /*12a0*/  DADD R30, -R18, R12 ;  /* 0x00000000121e7229 */ /* 0x002fe2000000010c */
[----:B------:R-:W-:Y:S01]  /*12b0*/  IMAD.MOV.U32 R12, RZ, RZ, 0x0 ;  /* 0x00000000ff0c7424 */ /* 0x000fe200078e00ff */
[----:B------:R-:W-:-:S02]  /*12c0*/  MOV R13, 0x3fd80000 ;  /* 0x3fd80000000d7802 */ /* 0x000fc40000000f00 */
        /* <DEDUP_REMOVED lines=16> */
.L_x_88:
[----:B------:R-:W-:Y:S05]  /*13d0*/  BSYNC.RECONVERGENT B0 ;  /* 0x0000000000007941 */ /* 0x000fea0003800200 */
.L_x_87:
[----:B------:R-:W-:Y:S02]  /*13e0*/  DMUL R8, R12, R12 ;  /* 0x0000000c0c087228 */ /* 0x000fe40000000000 */
[----:B------:R-:W-:-:S06]  /*13f0*/  DMUL R14, R16, R14 ;  /* 0x0000000e100e7228 */ /* 0x000fcc0000000000 */
[----:B------:R-:W-:-:S08]  /*1400*/  DMUL R8, R8, R12 ;  /* 0x0000000c08087228 */ /* 0x000fd00000000000 */
[----:B------:R-:W-:-:S08]  /*1410*/  DMUL R8, R8, R14 ;  /* 0x0000000e08087228 */ /* 0x000fd00000000000 */
[-C--:B------:R-:W-:Y:S02]  /*1420*/  DFMA R28, R6, R8.reuse, R28 ;  /* 0x00000008061c722b */ /* 0x080fe4000000001c */
[-C--:B------:R-:W-:Y:S02]  /*1430*/  DFMA R26, R10, R8.reuse, R26 ;  /* 0x000000080a1a722b */ /* 0x080fe4000000001a */
[----:B------:R-:W-:-:S11]  /*1440*/  DFMA R24, R30, R8, R24 ;  /* 0x000000081e18722b */ /* 0x000fd60000000018 */
.L_x_81:
[----:B------:R-:W1:Y:S01]  /*1450*/  LDCU.64 UR6, c[0x0][0x3b8] ;  /* 0x00007700ff0677ac */ /* 0x000e620008000a00 */
[----:B------:R-:W-:Y:S01]  /*1460*/  IADD3 R4, PT, PT, R3, R4, RZ ;  /* 0x0000000403047210 */ /* 0x000fe20007ffe0ff */
[----:B------:R-:W-:-:S03]  /*1470*/  UIADD3 UR4, UPT, UPT, UR4, 0x1, URZ ;  /* 0x0000000104047890 */ /* 0x000fc6000fffe0ff */
[----:B------:R-:W-:Y:S01]  /*1480*/  SHF.R.S32.HI R6, RZ, 0x1f, R4 ;  /* 0x0000001fff067819 */ /* 0x000fe20000011404 */
[----:B------:R-:W-:Y:S01]  /*1490*/  BAR.SYNC.DEFER_BLOCKING 0x0 ;  /* 0x0000000000007b1d */ /* 0x000fe20000010000 */
[----:B-1----:R-:W-:-:S04]  /*14a0*/  ISETP.GE.U32.AND P0, PT, R4, UR6, PT ;  /* 0x0000000604007c0c */ /* 0x002fc8000bf06070 */
[----:B------:R-:W-:-:S13]  /*14b0*/  ISETP.GE.U32.AND.EX P0, PT, R6, UR7, PT, P0 ;  /* 0x0000000706007c0c */ /* 0x000fda000bf06100 */
[----:B------:R-:W-:Y:S05]  /*14c0*/  @!P0 BRA `(.L_x_89) ;  /* 0xffffffec00548947 */ /* 0x000fea000383ffff */
.L_x_70:
[----:B0-----:R-:W0:Y:S08]  /*14d0*/  LDC.64 R4, c[0x0][0x3a0] ;  /* 0x0000e800ff047b82 */ /* 0x001e300000000a00 */
[----:B------:R-:W1:Y:S08]  /*14e0*/  LDC.64 R6, c[0x0][0x3a8] ;  /* 0x0000ea00ff067b82 */ /* 0x000e700000000a00 */
[----:B------:R-:W2:Y:S01]  /*14f0*/  LDC.64 R8, c[0x0][0x3b0] ;  /* 0x0000ec00ff087b82 */ /* 0x000ea20000000a00 */
[----:B0-----:R-:W-:-:S05]  /*1500*/  IMAD.WIDE R4, R2, 0x8, R4 ;  /* 0x0000000802047825 */ /* 0x001fca00078e0204 */
[----:B------:R-:W-:Y:S01]  /*1510*/  STG.E.64 desc[UR8][R4.64], R28 ;  /* 0x0000001c04007986 */ /* 0x000fe2000c101b08 */
[----:B-1----:R-:W-:-:S05]  /*1520*/  IMAD.WIDE R6, R2, 0x8, R6 ;  /* 0x0000000802067825 */ /* 0x002fca00078e0206 */
[----:B------:R-:W-:Y:S01]  /*1530*/  STG.E.64 desc[UR8][R6.64], R26 ;  /* 0x0000001a06007986 */ /* 0x000fe2000c101b08 */
[----:B--2---:R-:W-:-:S05]  /*1540*/  IMAD.WIDE R2, R2, 0x8, R8 ;  /* 0x0000000802027825 */ /* 0x004fca00078e0208 */
[----:B------:R-:W-:Y:S01]  /*1550*/  STG.E.64 desc[UR8][R2.64], R24 ;  /* 0x0000001802007986 */ /* 0x000fe2000c101b08 */
[----:B------:R-:W-:Y:S05]  /*1560*/  EXIT ;  /* 0x000000000000794d */ /* 0x000fea0003800000 */
        .weak           $__internal_1_$__cuda_sm20_drsqrt_f64_slowpath_v2
        .type           $__internal_1_$__cuda_sm20_drsqrt_f64_slowpath_v2,@function
        .size           $__internal_1_$__cuda_sm20_drsqrt_f64_slowpath_v2,(.L_x_136 - $__internal_1_$__cuda_sm20_drsqrt_f64_slowpath_v2)
$__internal_1_$__cuda_sm20_drsqrt_f64_slowpath_v2:
[----:B------:R-:W-:Y:S01]  /*1570*/  IMAD.MOV.U32 R13, RZ, RZ, R9 ;  /* 0x000000ffff0d7224 */ /* 0x000fe200078e0009 */
[----:B------:R-:W-:Y:S01]  /*1580*/  BSSY.RECONVERGENT B1, `(.L_x_90) ;  /* 0x000001d000017945 */ /* 0x000fe20003800200 */
[----:B------:R-:W-:-:S04]  /*1590*/  LOP3.LUT R9, R9, 0x80000000, RZ, 0xc0, !PT ;  /* 0x8000000009097812 */ /* 0x000fc800078ec0ff */
[----:B------:R-:W-:-:S14]  /*15a0*/  DSETP.NEU.AND P0, PT, R12, RZ, PT ;  /* 0x000000ff0c00722a */ /* 0x000fdc0003f0d000 */
        /* <DEDUP_REMOVED lines=22> */
.L_x_92:
[----:B------:R-:W-:Y:S01]  /*1710*/  DADD R34, R12, R12 ;  /* 0x000000000c227229 */ /* 0x000fe2000000000c */
[----:B------:R-:W-:Y:S10]  /*1720*/  BRA `(.L_x_93) ;  /* 0x0000000000087947 */ /* 0x000ff40003800000 */
.L_x_91:
[----:B------:R-:W-:Y:S01]  /*1730*/  LOP3.LUT R35, R9, 0x7ff00000, RZ, 0xfc, !PT ;  /* 0x7ff0000009237812 */ /* 0x000fe200078efcff */
[----:B------:R-:W-:-:S07]  /*1740*/  IMAD.MOV.U32 R34, RZ, RZ, RZ ;  /* 0x000000ffff227224 */ /* 0x000fce00078e00ff */
.L_x_93:
[----:B------:R-:W-:Y:S05]  /*1750*/  BSYNC.RECONVERGENT B1 ;  /* 0x0000000000017941 */ /* 0x000fea0003800200 */
.L_x_90:
[----:B------:R-:W-:Y:S01]  /*1760*/  IMAD.MOV.U32 R9, RZ, RZ, 0x0 ;  /* 0x00000000ff097424 */ /* 0x000fe200078e00ff */
[----:B------:R-:W-:Y:S01]  /*1770*/  MOV R13, R35 ;  /* 0x00000023000d7202 */ /* 0x000fe20000000f00 */
[----:B------:R-:W-:Y:S02]  /*1780*/  IMAD.MOV.U32 R12, RZ, RZ, R34 ;  /* 0x000000ffff0c7224 */ /* 0x000fe400078e0022 */
[----:B------:R-:W-:Y:S05]  /*1790*/  RET.REL.NODEC R8 `(_Z14OptForceKernelPdS_S_S_S_S_S_m) ;  /* 0xffffffe808187950 */ /* 0x000fea0003c3ffff */
.L_x_94:
        /* <DEDUP_REMOVED lines=14> */
.L_x_136:


//--------------------- .text._Z11forceKernelPdS_S_S_S_S_S_m --------------------------
	.section	.text._Z11forceKernelPdS_S_S_S_S_S_m,"ax",@progbits
	.align	128
        .global         _Z11forceKernelPdS_S_S_S_S_S_m
        .type           _Z11forceKernelPdS_S_S_S_S_S_m,@function
        .size           _Z11forceKernelPdS_S_S_S_S_S_m,(.L_x_138 - _Z11forceKernelPdS_S_S_S_S_S_m)
        .other          _Z11forceKernelPdS_S_S_S_S_S_m,@"STO_CUDA_ENTRY STV_DEFAULT"
_Z11forceKernelPdS_S_S_S_S_S_m:
.text._Z11forceKernelPdS_S_S_S_S_S_m:
[----:B------:R-:W-:Y:S01]  /*0000*/  LDC R1, c[0x0][0x37c] ;  /* 0x0000df00ff017b82 */ /* 0x000fe20000000800 */
[----:B------:R-:W0:Y:S01]  /*0010*/  LDCU.64 UR18, c[0x0][0x3b8] ;  /* 0x00007700ff1277ac */ /* 0x000e220008000a00 */
[----:B------:R-:W1:Y:S06]  /*0020*/  S2R R0, SR_TID.X ;  /* 0x0000000000007919 */ /* 0x000e6c0000002100 */
[----:B------:R-:W2:Y:S08]  /*0030*/  LDC R5, c[0x0][0x360] ;  /* 0x0000d800ff057b82 */ /* 0x000eb00000000800 */
[----:B------:R-:W3:Y:S01]  /*0040*/  S2UR UR8, SR_CTAID.X ;  /* 0x00000000000879c3 */ /* 0x000ee20000002500 */
[----:B0-----:R-:W-:-:S05]  /*0050*/  IMAD.U32 R6, RZ, RZ, UR18 ;  /* 0x00000012ff067e24 */ /* 0x001fca000f8e00ff */
[----:B------:R-:W-:-:S04]  /*0060*/  ISETP.NE.U32.AND P0, PT, R6, RZ, PT ;  /* 0x000000ff0600720c */ /* 0x000fc80003f05070 */
[----:B------:R-:W-:-:S13]  /*0070*/  ISETP.NE.AND.EX P0, PT, RZ, UR19, PT, P0 ;  /* 0x00000013ff007c0c */ /* 0x000fda000bf05300 */
[----:B-1-3--:R-:W-:Y:S05]  /*0080*/  @!P0 EXIT ;  /* 0x000000000000894d */ /* 0x00afea0003800000 */
[----:B------:R-:W0:Y:S01]  /*0090*/  LDCU.128 UR12, c[0x0][0x3a0] ;  /* 0x00007400ff0c77ac */ /* 0x000e220008000c00 */
[----:B--2---:R-:W-:Y:S01]  /*00a0*/  IMAD R5, R5, UR8, R0 ;  /* 0x0000000805057c24 */ /* 0x004fe2000f8e0200 */
[----:B------:R-:W-:Y:S01]  /*00b0*/  ISETP.NE.U32.AND P0, PT, R6, 0x1, PT ;  /* 0x000000010600780c */ /* 0x000fe20003f05070 */
[----:B------:R-:W-:Y:S01]  /*00c0*/  IMAD.MOV.U32 R0, RZ, RZ, RZ ;  /* 0x000000ffff007224 */ /* 0x000fe200078e00ff */
[----:B------:R-:W1:Y:S01]  /*00d0*/  LDCU.64 UR16, c[0x0][0x3b0] ;  /* 0x00007600ff1077ac */ /* 0x000e620008000a00 */
[----:B------:R-:W-:Y:S01]  /*00e0*/  IMAD.SHL.U32 R16, R5, 0x8, RZ ;  /* 0x0000000805107824 */ /* 0x000fe200078e00ff */
[----:B------:R-:W-:Y:S01]  /*00f0*/  ISETP.NE.AND.EX P0, PT, RZ, UR19, PT, P0 ;  /* 0x00000013ff007c0c */ /* 0x000fe2000bf05300 */
[----:B------:R-:W-:Y:S01]  /*0100*/  IMAD.MOV.U32 R3, RZ, RZ, RZ ;  /* 0x000000ffff037224 */ /* 0x000fe200078e00ff */
[----:B------:R-:W2:Y:S01]  /*0110*/  LDCU.128 UR4, c[0x0][0x380] ;  /* 0x00007000ff0477ac */ /* 0x000ea20008000c00 */
[----:B------:R-:W-:Y:S01]  /*0120*/  SHF.R.U32.HI R2, RZ, 0x1d, R5 ;  /* 0x0000001dff027819 */ /* 0x000fe20000011605 */
[----:B------:R-:W3:Y:S01]  /*0130*/  LDCU.128 UR8, c[0x0][0x390] ;  /* 0x00007200ff0877ac */ /* 0x000ee20008000c00 */
[----:B0-----:R-:W-:-:S02]  /*0140*/  IADD3 R28, P1, PT, R16, UR12, RZ ;  /* 0x0000000c101c7c10 */ /* 0x001fc4000ff3e0ff */
[C---:B------:R-:W-:Y:S02]  /*0150*/  IADD3 R26, P2, PT, R16.reuse, UR14, RZ ;  /* 0x0000000e101a7c10 */ /* 0x040fe4000ff5e0ff */
[----:B-1----:R-:W-:Y:S02]  /*0160*/  IADD3 R24, P3, PT, R16, UR16, RZ ;  /* 0x0000001010187c10 */ /* 0x002fe4000ff7e0ff */
[C---:B------:R-:W-:Y:S01]  /*0170*/  IADD3.X R29, PT, PT, R2.reuse, UR13, RZ, P1, !PT ;  /* 0x0000000d021d7c10 */ /* 0x040fe20008ffe4ff */
[----:B------:R-:W0:Y:S01]  /*0180*/  LDCU.64 UR12, c[0x0][0x358] ;  /* 0x00006b00ff0c77ac */ /* 0x000e220008000a00 */
[C---:B------:R-:W-:Y:S02]  /*0190*/  IADD3.X R27, PT, PT, R2.reuse, UR15, RZ, P2, !PT ;  /* 0x0000000f021b7c10 */ /* 0x040fe400097fe4ff */
[----:B------:R-:W-:Y:S02]  /*01a0*/  IADD3.X R25, PT, PT, R2, UR17, RZ, P3, !PT ;  /* 0x0000001102197c10 */ /* 0x000fe40009ffe4ff */
[----:B--2---:R-:W-:-:S02]  /*01b0*/  IADD3 R22, P1, PT, R16, UR4, RZ ;  /* 0x0000000410167c10 */ /* 0x004fc4000ff3e0ff */
[C---:B------:R-:W-:Y:S02]  /*01c0*/  IADD3 R20, P2, PT, R16.reuse, UR6, RZ ;  /* 0x0000000610147c10 */ /* 0x040fe4000ff5e0ff */
[C---:B---3--:R-:W-:Y:S02]  /*01d0*/  IADD3 R18, P3, PT, R16.reuse, UR8, RZ ;  /* 0x0000000810127c10 */ /* 0x048fe4000ff7e0ff */
[----:B------:R-:W-:Y:S02]  /*01e0*/  IADD3 R16, P4, PT, R16, UR10, RZ ;  /* 0x0000000a10107c10 */ /* 0x000fe4000ff9e0ff */
[C---:B------:R-:W-:Y:S02]  /*01f0*/  IADD3.X R23, PT, PT, R2.reuse, UR5, RZ, P1, !PT ;  /* 0x0000000502177c10 */ /* 0x040fe40008ffe4ff */
[C---:B------:R-:W-:Y:S02]  /*0200*/  IADD3.X R21, PT, PT, R2.reuse, UR7, RZ, P2, !PT ;  /* 0x0000000702157c10 */ /* 0x040fe400097fe4ff */
[----:B------:R-:W-:-:S02]  /*0210*/  IADD3.X R19, PT, PT, R2, UR9, RZ, P3, !PT ;  /* 0x0000000902137c10 */ /* 0x000fc40009ffe4ff */
[----:B------:R-:W-:Y:S01]  /*0220*/  IADD3.X R17, PT, PT, R2, UR11, RZ, P4, !PT ;  /* 0x0000000b02117c10 */ /* 0x000fe2000a7fe4ff */
[----:B0-----:R-:W-:Y:S06]  /*0230*/  @!P0 BRA `(.L_x_95) ;  /* 0x0000001000b08947 */ /* 0x001fec0003800000 */
[----:B------:R-:W-:Y:S01]  /*0240*/  UIADD3 UR10, UP0, UPT, UR10, 0x8, URZ ;  /* 0x000000080a0a7890 */ /* 0x000fe2000ff1e0ff */
[----:B------:R-:W-:Y:S01]  /*0250*/  IMAD.MOV.U32 R4, RZ, RZ, R5 ;  /* 0x000000ffff047224 */ /* 0x000fe200078e0005 */
[----:B------:R-:W-:Y:S01]  /*0260*/  UIADD3 UR8, UP1, UPT, UR8, 0x8, URZ ;  /* 0x0000000808087890 */ /* 0x000fe2000ff3e0ff */
[----:B------:R-:W-:Y:S01]  /*0270*/  IMAD.MOV.U32 R3, RZ, RZ, RZ ;  /* 0x000000ffff037224 */ /* 0x000fe200078e00ff */
[----:B------:R-:W-:Y:S02]  /*0280*/  UIADD3 UR6, UP2, UPT, UR6, 0x8, URZ ;  /* 0x0000000806067890 */ /* 0x000fe4000ff5e0ff */
[----:B------:R-:W-:Y:S01]  /*0290*/  UIADD3 UR4, UP3, UPT, UR4, 0x8, URZ ;  /* 0x0000000804047890 */ /* 0x000fe2000ff7e0ff */
[----:B------:R-:W-:Y:S01]  /*02a0*/  IMAD.U32 R14, RZ, RZ, UR10 ;  /* 0x0000000aff0e7e24 */ /* 0x000fe2000f8e00ff */
[----:B------:R-:W-:Y:S01]  /*02b0*/  UIADD3.X UR11, UPT, UPT, URZ, UR11, URZ, UP0, !UPT ;  /* 0x0000000bff0b7290 */ /* 0x000fe200087fe4ff */
[----:B------:R-:W-:Y:S01]  /*02c0*/  IMAD.U32 R12, RZ, RZ, UR8 ;  /* 0x00000008ff0c7e24 */ /* 0x000fe2000f8e00ff */
[----:B------:R-:W-:Y:S01]  /*02d0*/  UIADD3.X UR9, UPT, UPT, URZ, UR9, URZ, UP1, !UPT ;  /* 0x00000009ff097290 */ /* 0x000fe20008ffe4ff */
[----:B------:R-:W-:Y:S01]  /*02e0*/  IMAD.U32 R10, RZ, RZ, UR6 ;  /* 0x00000006ff0a7e24 */ /* 0x000fe2000f8e00ff */
[----:B------:R-:W-:Y:S01]  /*02f0*/  UIADD3.X UR7, UPT, UPT, URZ, UR7, URZ, UP2, !UPT ;  /* 0x00000007ff077290 */ /* 0x000fe200097fe4ff */
[----:B------:R-:W-:Y:S01]  /*0300*/  IMAD.U32 R8, RZ, RZ, UR4 ;  /* 0x00000004ff087e24 */ /* 0x000fe2000f8e00ff */
[----:B------:R-:W-:Y:S01]  /*0310*/  UIADD3.X UR5, UPT, UPT, URZ, UR5, URZ, UP3, !UPT ;  /* 0x00000005ff057290 */ /* 0x000fe20009ffe4ff */
[----:B------:R-:W-:Y:S01]  /*0320*/  IMAD.U32 R15, RZ, RZ, UR11 ;  /* 0x0000000bff0f7e24 */ /* 0x000fe2000f8e00ff */
[----:B------:R-:W-:Y:S01]  /*0330*/  UMOV UR4, URZ ;  /* 0x000000ff00047c82 */ /* 0x000fe20008000000 */
[----:B------:R-:W-:-:S02]  /*0340*/  IMAD.U32 R13, RZ, RZ, UR9 ;  /* 0x00000009ff0d7e24 */ /* 0x000fc4000f8e00ff */
[----:B------:R-:W-:Y:S02]  /*0350*/  IMAD.U32 R11, RZ, RZ, UR7 ;  /* 0x00000007ff0b7e24 */ /* 0x000fe4000f8e00ff */
[----:B------:R-:W-:Y:S01]  /*0360*/  IMAD.U32 R9, RZ, RZ, UR5 ;  /* 0x00000005ff097e24 */ /* 0x000fe2000f8e00ff */
[----:B------:R-:W-:-:S06]  /*0370*/  UMOV UR5, URZ ;  /* 0x000000ff00057c82 */ /* 0x000fcc0008000000 */
.L_x_116:
[----:B------:R-:W-:Y:S01]  /*0380*/  ISETP.NE.U32.AND P0, PT, R4, RZ, PT ;  /* 0x000000ff0400720c */ /* 0x000fe20003f05070 */
[----:B------:R-:W-:Y:S03]  /*0390*/  BSSY.RECONVERGENT B0, `(.L_x_96) ;  /* 0x0000080000007945 */ /* 0x000fe60003800200 */
[----:B------:R-:W-:-:S13]  /*03a0*/  ISETP.NE.AND.EX P0, PT, R3, RZ, PT, P0 ;  /* 0x000000ff0300720c */ /* 0x000fda0003f05300 */
[----:B01----:R-:W-:Y:S05]  /*03b0*/  @!P0 BRA `(.L_x_97) ;  /* 0x0000000400f48947 */ /* 0x003fea0003800000 */
[----:B------:R-:W2:Y:S04]  /*03c0*/  LDG.E.64 R40, desc[UR12][R20.64] ;  /* 0x0000000c14287981 */ /* 0x000ea8000c1e1b00 */
[----:B------:R-:W2:Y:S04]  /*03d0*/  LDG.E.64 R30, desc[UR12][R10.64+-0x8] ;  /* 0xfffff80c0a1e7981 */ /* 0x000ea8000c1e1b00 */
[----:B------:R-:W3:Y:S04]  /*03e0*/  LDG.E.64 R36, desc[UR12][R22.64] ;  /* 0x0000000c16247981 */ /* 0x000ee8000c1e1b00 */
[----:B------:R-:W3:Y:S04]  /*03f0*/  LDG.E.64 R6, desc[UR12][R8.64+-0x8] ;  /* 0xfffff80c08067981 */ /* 0x000ee8000c1e1b00 */
[----:B------:R-:W4:Y:S04]  /*0400*/  LDG.E.64 R42, desc[UR12][R18.64] ;  /* 0x0000000c122a7981 */ /* 0x000f28000c1e1b00 */
[----:B------:R-:W4:Y:S01]  /*0410*/  LDG.E.64 R32, desc[UR12][R12.64+-0x8] ;  /* 0xfffff80c0c207981 */ /* 0x000f22000c1e1b00 */
[----:B------:R-:W-:Y:S01]  /*0420*/  BSSY.RECONVERGENT B1, `(.L_x_98) ;  /* 0x000001b000017945 */ /* 0x000fe20003800200 */
[----:B--2---:R-:W-:-:S02]  /*0430*/  DADD R40, R40, -R30 ;  /* 0x0000000028287229 */ /* 0x004fc4000000081e */
[----:B---3--:R-:W-:-:S06]  /*0440*/  DADD R36, R36, -R6 ;  /* 0x0000000024247229 */ /* 0x008fcc0000000806 */
[----:B------:R-:W-:Y:S02]  /*0450*/  DMUL R6, R40, R40 ;  /* 0x0000002828067228 */ /* 0x000fe40000000000 */
[----:B----4-:R-:W-:-:S06]  /*0460*/  DADD R42, R42, -R32 ;  /* 0x000000002a2a7229 */ /* 0x010fcc0000000820 */
[----:B------:R-:W-:Y:S01]  /*0470*/  DFMA R6, R36, R36, R6 ;  /* 0x000000242406722b */ /* 0x000fe20000000006 */
[----:B------:R-:W-:Y:S02]  /*0480*/  IMAD.MOV.U32 R32, RZ, RZ, 0x0 ;  /* 0x00000000ff207424 */ /* 0x000fe400078e00ff */
[----:B------:R-:W-:-:S05]  /*0490*/  IMAD.MOV.U32 R33, RZ, RZ, 0x3fd80000 ;  /* 0x3fd80000ff217424 */ /* 0x000fca00078e00ff */
[----:B------:R-:W-:-:S06]  /*04a0*/  DFMA R38, R42, R42, R6 ;  /* 0x0000002a2a26722b */ /* 0x000fcc0000000006 */
[----:B------:R-:W0:Y:S04]  /*04b0*/  MUFU.RSQ64H R7, R39 ;  /* 0x0000002700077308 */ /* 0x000e280000001c00 */
[----:B------:R-:W-:-:S05]  /*04c0*/  VIADD R6, R39, 0xfcb00000 ;  /* 0xfcb0000027067836 */ /* 0x000fca0000000000 */
[----:B------:R-:W-:Y:S01]  /*04d0*/  ISETP.GE.U32.AND P0, PT, R6, 0x7ca00000, PT ;  /* 0x7ca000000600780c */ /* 0x000fe20003f06070 */
[----:B0-----:R-:W-:-:S08]  /*04e0*/  DMUL R30, R6, R6 ;  /* 0x00000006061e7228 */ /* 0x001fd00000000000 */
[----:B------:R-:W-:-:S08]  /*04f0*/  DFMA R30, R38, -R30, 1 ;  /* 0x3ff00000261e742b */ /* 0x000fd0000000081e */
[----:B------:R-:W-:Y:S02]  /*0500*/  DFMA R32, R30, R32, 0.5 ;  /* 0x3fe000001e20742b */ /* 0x000fe40000000020 */
[----:B------:R-:W-:-:S08]  /*0510*/  DMUL R30, R6, R30 ;  /* 0x0000001e061e7228 */ /* 0x000fd00000000000 */
[----:B------:R-:W-:-:S08]  /*0520*/  DFMA R46, R32, R30, R6 ;  /* 0x0000001e202e722b */ /* 0x000fd00000000006 */
[----:B------:R-:W-:Y:S02]  /*0530*/  DMUL R34, R38, R46 ;  /* 0x0000002e26227228 */ /* 0x000fe40000000000 */
[----:B------:R-:W-:Y:S02]  /*0540*/  VIADD R33, R47, 0xfff00000 ;  /* 0xfff000002f217836 */ /* 0x000fe40000000000 */
[----:B------:R-:W-:-:S04]  /*0550*/  IMAD.MOV.U32 R32, RZ, RZ, R46 ;  /* 0x000000ffff207224 */ /* 0x000fc800078e002e */
[----:B------:R-:W-:-:S08]  /*0560*/  DFMA R30, R34, -R34, R38 ;  /* 0x80000022221e722b */ /* 0x000fd00000000026 */
[----:B------:R-:W-:Y:S01]  /*0570*/  DFMA R44, R30, R32, R34 ;  /* 0x000000201e2c722b */ /* 0x000fe20000000022 */
[----:B------:R-:W-:Y:S10]  /*0580*/  @!P0 BRA `(.L_x_99) ;  /* 0x0000000000108947 */ /* 0x000ff40003800000 */
[----:B------:R-:W-:Y:S01]  /*0590*/  IMAD.MOV.U32 R32, RZ, RZ, R46 ;  /* 0x000000ffff207224 */ /* 0x000fe200078e002e */
[----:B------:R-:W-:Y:S02]  /*05a0*/  MOV R7, R39 ;  /* 0x0000002700077202 */ /* 0x000fe40000000f00 */
[----:B------:R-:W-:-:S07]  /*05b0*/  MOV R0, 0x5d0 ;  /* 0x000005d000007802 */ /* 0x000fce0000000f00 */
[----:B------:R-:W-:Y:S05]  /*05c0*/  CALL.REL.NOINC `($__internal_3_$__cuda_sm20_dsqrt_rn_f64_mediumpath_v1) ;  /* 0x0000001c00707944 */ /* 0x000fea0003c00000 */
.L_x_99:
[----:B------:R-:W-:Y:S05]  /*05d0*/  BSYNC.RECONVERGENT B1 ;  /* 0x0000000000017941 */ /* 0x000fea0003800200 */
.L_x_98:
[----:B------:R-:W2:Y:S04]  /*05e0*/  LDG.E.64 R30, desc[UR12][R16.64] ;  /* 0x0000000c101e7981 */ /* 0x000ea8000c1e1b00 */
[----:B------:R-:W3:Y:S01]  /*05f0*/  LDG.E.64 R6, desc[UR12][R14.64+-0x8] ;  /* 0xfffff80c0e067981 */ /* 0x000ee2000c1e1b00 */
[-C--:B------:R-:W-:Y:S01]  /*0600*/  DMUL R32, R44, R44.reuse ;  /* 0x0000002c2c207228 */ /* 0x080fe20000000000 */
[----:B------:R-:W-:Y:S07]  /*0610*/  BSSY.RECONVERGENT B1, `(.L_x_100) ;  /* 0x000001a000017945 */ /* 0x000fee0003800200 */
[----:B------:R-:W-:Y:S01]  /*0620*/  DMUL R44, R32, R44 ;  /* 0x0000002c202c7228 */ /* 0x000fe20000000000 */
[----:B------:R-:W-:-:S05]  /*0630*/  IMAD.MOV.U32 R32, RZ, RZ, 0x1 ;  /* 0x00000001ff207424 */ /* 0x000fca00078e00ff */
[----:B------:R-:W0:Y:S02]  /*0640*/  MUFU.RCP64H R33, R45 ;  /* 0x0000002d00217308 */ /* 0x000e240000001800 */
[----:B0-----:R-:W-:-:S08]  /*0650*/  DFMA R34, -R44, R32, 1 ;  /* 0x3ff000002c22742b */ /* 0x001fd00000000120 */
[----:B------:R-:W-:-:S08]  /*0660*/  DFMA R34, R34, R34, R34 ;  /* 0x000000222222722b */ /* 0x000fd00000000022 */
[----:B------:R-:W-:-:S08]  /*0670*/  DFMA R34, R32, R34, R32 ;  /* 0x000000222022722b */ /* 0x000fd00000000020 */
[----:B------:R-:W-:-:S08]  /*0680*/  DFMA R32, -R44, R34, 1 ;  /* 0x3ff000002c20742b */ /* 0x000fd00000000122 */
[----:B------:R-:W-:Y:S02]  /*0690*/  DFMA R32, R34, R32, R34 ;  /* 0x000000202220722b */ /* 0x000fe40000000022 */
[----:B--2---:R-:W-:-:S08]  /*06a0*/  DMUL R30, R36, R30 ;  /* 0x0000001e241e7228 */ /* 0x004fd00000000000 */
[----:B---3--:R-:W-:-:S08]  /*06b0*/  DMUL R36, R30, R6 ;  /* 0x000000061e247228 */ /* 0x008fd00000000000 */
[----:B------:R-:W-:Y:S02]  /*06c0*/  DMUL R6, R36, R32 ;  /* 0x0000002024067228 */ /* 0x000fe40000000000 */
[----:B------:R-:W-:-:S06]  /*06d0*/  FSETP.GEU.AND P1, PT, |R37|, 6.5827683646048100446e-37, PT ;  /* 0x036000002500780b */ /* 0x000fcc0003f2e200 */
[----:B------:R-:W-:-:S08]  /*06e0*/  DFMA R30, -R44, R6, R36 ;  /* 0x000000062c1e722b */ /* 0x000fd00000000124 */
[----:B------:R-:W-:-:S10]  /*06f0*/  DFMA R6, R32, R30, R6 ;  /* 0x0000001e2006722b */ /* 0x000fd40000000006 */
[----:B------:R-:W-:-:S05]  /*0700*/  FFMA R0, RZ, R45, R7 ;  /* 0x0000002dff007223 */ /* 0x000fca0000000007 */
[----:B------:R-:W-:-:S13]  /*0710*/  FSETP.GT.AND P0, PT, |R0|, 1.469367938527859385e-39, PT ;  /* 0x001000000000780b */ /* 0x000fda0003f04200 */
[----:B------:R-:W-:Y:S05]  /*0720*/  @P0 BRA P1, `(.L_x_101) ;  /* 0x0000000000200947 */ /* 0x000fea0000800000 */
[----:B------:R-:W-:Y:S01]  /*0730*/  IMAD.MOV.U32 R34, RZ, RZ, R36 ;  /* 0x000000ffff227224 */ /* 0x000fe200078e0024 */
[----:B------:R-:W-:Y:S01]  /*0740*/  MOV R6, 0x790 ;  /* 0x0000079000067802 */ /* 0x000fe20000000f00 */
[----:B------:R-:W-:Y:S02]  /*0750*/  IMAD.MOV.U32 R35, RZ, RZ, R37 ;  /* 0x000000ffff237224 */ /* 0x000fe400078e0025 */
[----:B------:R-:W-:Y:S02]  /*0760*/  IMAD.MOV.U32 R32, RZ, RZ, R44 ;  /* 0x000000ffff207224 */ /* 0x000fe400078e002c */
[----:B------:R-:W-:-:S07]  /*0770*/  IMAD.MOV.U32 R33, RZ, RZ, R45 ;  /* 0x000000ffff217224 */ /* 0x000fce00078e002d */
[----:B------:R-:W-:Y:S05]  /*0780*/  CALL.REL.NOINC `($__internal_2_$__cuda_sm20_div_rn_f64_full) ;  /* 0x0000001400947944 */ /* 0x000fea0003c00000 */
[----:B------:R-:W-:Y:S02]  /*0790*/  IMAD.MOV.U32 R6, RZ, RZ, R2 ;  /* 0x000000ffff067224 */ /* 0x000fe400078e0002 */
[----:B------:R-:W-:-:S07]  /*07a0*/  IMAD.MOV.U32 R7, RZ, RZ, R49 ;  /* 0x000000ffff077224 */ /* 0x000fce00078e0031 */
.L_x_101:
[----:B------:R-:W-:Y:S05]  /*07b0*/  BSYNC.RECONVERGENT B1 ;  /* 0x0000000000017941 */ /* 0x000fea0003800200 */
.L_x_100:
[----:B------:R-:W2:Y:S01]  /*07c0*/  LDG.E.64 R30, desc[UR12][R28.64] ;  /* 0x0000000c1c1e7981 */ /* 0x000ea2000c1e1b00 */
[----:B------:R-:W0:Y:S01]  /*07d0*/  MUFU.RCP64H R35, R45 ;  /* 0x0000002d00237308 */ /* 0x000e220000001800 */
[----:B------:R-:W-:Y:S01]  /*07e0*/  IMAD.MOV.U32 R34, RZ, RZ, 0x1 ;  /* 0x00000001ff227424 */ /* 0x000fe200078e00ff */
[----:B--2---:R-:W-:-:S07]  /*07f0*/  DADD R30, R30, R6 ;  /* 0x000000001e1e7229 */ /* 0x004fce0000000006 */
[----:B------:R1:W-:Y:S04]  /*0800*/  STG.E.64 desc[UR12][R28.64], R30 ;  /* 0x0000001e1c007986 */ /* 0x0003e8000c101b0c */
[----:B------:R-:W2:Y:S04]  /*0810*/  LDG.E.64 R6, desc[UR12][R16.64] ;  /* 0x0000000c10067981 */ /* 0x000ea8000c1e1b00 */
[----:B------:R-:W3:Y:S01]  /*0820*/  LDG.E.64 R32, desc[UR12][R14.64+-0x8] ;  /* 0xfffff80c0e207981 */ /* 0x000ee2000c1e1b00 */
[----:B0-----:R-:W-:Y:S01]  /*0830*/  DFMA R36, -R44, R34, 1 ;  /* 0x3ff000002c24742b */ /* 0x001fe20000000122 */
[----:B------:R-:W-:Y:S07]  /*0840*/  BSSY.RECONVERGENT B1, `(.L_x_102) ;  /* 0x0000014000017945 */ /* 0x000fee0003800200 */
        /* <DEDUP_REMOVED lines=8> */
[----:B-1----:R-:W-:-:S08]  /*08d0*/  DFMA R30, -R44, R6, R34 ;  /* 0x000000062c1e722b */ /* 0x002fd00000000122 */
[----:B------:R-:W-:-:S10]  /*08e0*/  DFMA R6, R38, R30, R6 ;  /* 0x0000001e2606722b */ /* 0x000fd40000000006 */
[----:B------:R-:W-:-:S05]  /*08f0*/  FFMA R0, RZ, R45, R7 ;  /* 0x0000002dff007223 */ /* 0x000fca0000000007 */
[----:B------:R-:W-:-:S13]  /*0900*/  FSETP.GT.AND P0, PT, |R0|, 1.469367938527859385e-39, PT ;  /* 0x001000000000780b */ /* 0x000fda0003f04200 */
[----:B------:R-:W-:Y:S05]  /*0910*/  @P0 BRA P1, `(.L_x_103) ;  /* 0x0000000000180947 */ /* 0x000fea0000800000 */
[----:B------:R-:W-:Y:S01]  /*0920*/  IMAD.MOV.U32 R32, RZ, RZ, R44 ;  /* 0x000000ffff207224 */ /* 0x000fe200078e002c */
[----:B------:R-:W-:Y:S01]  /*0930*/  MOV R6, 0x960 ;  /* 0x0000096000067802 */ /* 0x000fe20000000f00 */
[----:B------:R-:W-:-:S07]  /*0940*/  IMAD.MOV.U32 R33, RZ, RZ, R45 ;  /* 0x000000ffff217224 */ /* 0x000fce00078e002d */
[----:B------:R-:W-:Y:S05]  /*0950*/  CALL.REL.NOINC `($__internal_2_$__cuda_sm20_div_rn_f64_full) ;  /* 0x0000001400207944 */ /* 0x000fea0003c00000 */
[----:B------:R-:W-:Y:S02]  /*0960*/  IMAD.MOV.U32 R6, RZ, RZ, R2 ;  /* 0x000000ffff067224 */ /* 0x000fe400078e0002 */
[----:B------:R-:W-:-:S07]  /*0970*/  IMAD.MOV.U32 R7, RZ, RZ, R49 ;  /* 0x000000ffff077224 */ /* 0x000fce00078e0031 */
.L_x_103:
[----:B------:R-:W-:Y:S05]  /*0980*/  BSYNC.RECONVERGENT B1 ;  /* 0x0000000000017941 */ /* 0x000fea0003800200 */
.L_x_102:
        /* <DEDUP_REMOVED lines=28> */
.L_x_105:
[----:B------:R-:W-:Y:S05]  /*0b50*/  BSYNC.RECONVERGENT B1 ;  /* 0x0000000000017941 */ /* 0x000fea0003800200 */
.L_x_104:
[----:B------:R-:W2:Y:S02]  /*0b60*/  LDG.E.64 R30, desc[UR12][R24.64] ;  /* 0x0000000c181e7981 */ /* 0x000ea4000c1e1b00 */
[----:B--2---:R-:W-:-:S07]  /*0b70*/  DADD R30, R30, R6 ;  /* 0x000000001e1e7229 */ /* 0x004fce0000000006 */
[----:B------:R0:W-:Y:S04]  /*0b80*/  STG.E.64 desc[UR12][R24.64], R30 ;  /* 0x0000001e18007986 */ /* 0x0001e8000c101b0c */
.L_x_97:
[----:B------:R-:W-:Y:S05]  /*0b90*/  BSYNC.RECONVERGENT B0 ;  /* 0x0000000000007941 */ /* 0x000fea0003800200 */
.L_x_96:
[----:B------:R-:W-:Y:S01]  /*0ba0*/  UIADD3 UR6, UP0, UPT, UR4, 0x1, URZ ;  /* 0x0000000104067890 */ /* 0x000fe2000ff1e0ff */
[----:B------:R-:W-:Y:S03]  /*0bb0*/  BSSY.RECONVERGENT B0, `(.L_x_106) ;  /* 0x0000082000007945 */ /* 0x000fe60003800200 */
[----:B------:R-:W-:Y:S02]  /*0bc0*/  UIADD3.X UR7, UPT, UPT, URZ, UR5, URZ, UP0, !UPT ;  /* 0x00000005ff077290 */ /* 0x000fe400087fe4ff */
[----:B------:R-:W-:-:S04]  /*0bd0*/  ISETP.NE.U32.AND P0, PT, R5, UR6, PT ;  /* 0x0000000605007c0c */ /* 0x000fc8000bf05070 */
[----:B------:R-:W-:-:S13]  /*0be0*/  ISETP.NE.AND.EX P0, PT, RZ, UR7, PT, P0 ;  /* 0x00000007ff007c0c */ /* 0x000fda000bf05300 */
[----:B------:R-:W-:Y:S05]  /*0bf0*/  @!P0 BRA `(.L_x_107) ;  /* 0x0000000400f48947 */ /* 0x000fea0003800000 */
[----:B------:R-:W2:Y:S04]  /*0c00*/  LDG.E.64 R40, desc[UR12][R20.64] ;  /* 0x0000000c14287981 */ /* 0x000ea8000c1e1b00 */
[----:B0-----:R-:W2:Y:S04]  /*0c10*/  LDG.E.64 R30, desc[UR12][R10.64] ;  /* 0x0000000c0a1e7981 */ /* 0x001ea8000c1e1b00 */
        /* <DEDUP_REMOVED lines=14> */
[----:B------:R-:W-:-:S04]  /*0d00*/  IADD3 R6, PT, PT, R39, -0x3500000, RZ ;  /* 0xfcb0000027067810 */ /* 0x000fc80007ffe0ff */
[----:B------:R-:W-:Y:S02]  /*0d10*/  ISETP.GE.U32.AND P0, PT, R6, 0x7ca00000, PT ;  /* 0x7ca000000600780c */ /* 0x000fe40003f06070 */
        /* <DEDUP_REMOVED lines=12> */
[----:B------:R-:W-:Y:S01]  /*0de0*/  MOV R0, 0xe10 ;  /* 0x00000e1000007802 */ /* 0x000fe20000000f00 */
[----:B------:R-:W-:-:S07]  /*0df0*/  IMAD.MOV.U32 R7, RZ, RZ, R39 ;  /* 0x000000ffff077224 */ /* 0x000fce00078e0027 */
[----:B------:R-:W-:Y:S05]  /*0e00*/  CALL.REL.NOINC `($__internal_3_$__cuda_sm20_dsqrt_rn_f64_mediumpath_v1) ;  /* 0x0000001400607944 */ /* 0x000fea0003c00000 */
.L_x_109:
[----:B------:R-:W-:Y:S05]  /*0e10*/  BSYNC.RECONVERGENT B1 ;  /* 0x0000000000017941 */ /* 0x000fea0003800200 */
.L_x_108:
        /* <DEDUP_REMOVED lines=29> */
.L_x_111:
[----:B------:R-:W-:Y:S05]  /*0ff0*/  BSYNC.RECONVERGENT B1 ;  /* 0x0000000000017941 */ /* 0x000fea0003800200 */
.L_x_110:
        /* <DEDUP_REMOVED lines=26> */
[----:B------:R-:W-:Y:S01]  /*11a0*/  IMAD.MOV.U32 R6, RZ, RZ, R2 ;  /* 0x000000ffff067224 */ /* 0x000fe200078e0002 */
[----:B------:R-:W-:-:S07]  /*11b0*/  MOV R7, R49 ;  /* 0x0000003100077202 */ /* 0x000fce0000000f00 */
.L_x_113:
[----:B------:R-:W-:Y:S05]  /*11c0*/  BSYNC.RECONVERGENT B1 ;  /* 0x0000000000017941 */ /* 0x000fea0003800200 */
.L_x_112:
        /* <DEDUP_REMOVED lines=28> */
.L_x_115:
[----:B------:R-:W-:Y:S05]  /*1390*/  BSYNC.RECONVERGENT B1 ;  /* 0x0000000000017941 */ /* 0x000fea0003800200 */
.L_x_114:
[----:B------:R-:W2:Y:S02]  /*13a0*/  LDG.E.64 R30, desc[UR12][R24.64] ;  /* 0x0000000c181e7981 */ /* 0x000ea4000c1e1b00 */
[----:B--2---:R-:W-:-:S07]  /*13b0*/  DADD R30, R30, R6 ;  /* 0x000000001e1e7229 */ /* 0x004fce0000000006 */
[----:B------:R1:W-:Y:S04]  /*13c0*/  STG.E.64 desc[UR12][R24.64], R30 ;  /* 0x0000001e18007986 */ /* 0x0003e8000c101b0c */
.L_x_107:
[----:B------:R-:W-:Y:S05]  /*13d0*/  BSYNC.RECONVERGENT B0 ;  /* 0x0000000000007941 */ /* 0x000fea0003800200 */
.L_x_106:
[----:B------:R-:W2:Y:S01]  /*13e0*/  LDC.64 R6, c[0x0][0x3b8] ;  /* 0x0000ee00ff067b82 */ /* 0x000ea20000000a00 */
[----:B------:R-:W-:Y:S01]  /*13f0*/  UIADD3 UR4, UP0, UPT, UR4, 0x2, URZ ;  /* 0x0000000204047890 */ /* 0x000fe2000ff1e0ff */
[----:B------:R-:W-:Y:S02]  /*1400*/  IADD3 R14, P2, PT, R14, 0x10, RZ ;  /* 0x000000100e0e7810 */ /* 0x000fe40007f5e0ff */
[----:B------:R-:W-:Y:S01]  /*1410*/  IADD3 R12, P3, PT, R12, 0x10, RZ ;  /* 0x000000100c0c7810 */ /* 0x000fe20007f7e0ff */
[----:B------:R-:W-:Y:S01]  /*1420*/  UIADD3.X UR5, UPT, UPT, URZ, UR5, URZ, UP0, !UPT ;  /* 0x00000005ff057290 */ /* 0x000fe200087fe4ff */
[----:B------:R-:W-:Y:S01]  /*1430*/  IADD3 R10, P4, PT, R10, 0x10, RZ ;  /* 0x000000100a0a7810 */ /* 0x000fe20007f9e0ff */
[----:B------:R-:W-:Y:S01]  /*1440*/  IMAD.X R15, RZ, RZ, R15, P2 ;  /* 0x000000ffff0f7224 */ /* 0x000fe200010e060f */
[----:B------:R-:W-:Y:S01]  /*1450*/  IADD3 R8, P5, PT, R8, 0x10, RZ ;  /* 0x0000001008087810 */ /* 0x000fe20007fbe0ff */
[----:B------:R-:W-:Y:S01]  /*1460*/  IMAD.X R13, RZ, RZ, R13, P3 ;  /* 0x000000ffff0d7224 */ /* 0x000fe200018e060d */
[----:B------:R-:W-:Y:S01]  /*1470*/  IADD3 R4, P1, PT, R4, -0x2, RZ ;  /* 0xfffffffe04047810 */ /* 0x000fe20007f3e0ff */
[----:B------:R-:W-:-:S02]  /*1480*/  IMAD.X R11, RZ, RZ, R11, P4 ;  /* 0x000000ffff0b7224 */ /* 0x000fc400020e060b */
[----:B------:R-:W-:Y:S01]  /*1490*/  IMAD.X R9, RZ, RZ, R9, P5 ;  /* 0x000000ffff097224 */ /* 0x000fe200028e0609 */
[----:B------:R-:W-:Y:S02]  /*14a0*/  IADD3.X R3, PT, PT, R3, -0x1, RZ, P1, !PT ;  /* 0xffffffff03037810 */ /* 0x000fe40000ffe4ff */
[----:B--2---:R-:W-:-:S04]  /*14b0*/  LOP3.LUT R0, R6, 0xfffffffe, RZ, 0xc0, !PT ;  /* 0xfffffffe06007812 */ /* 0x004fc800078ec0ff */
[----:B------:R-:W-:-:S04]  /*14c0*/  ISETP.NE.U32.AND P0, PT, R0, UR4, PT ;  /* 0x0000000400007c0c */ /* 0x000fc8000bf05070 */
[----:B------:R-:W-:-:S13]  /*14d0*/  ISETP.NE.AND.EX P0, PT, R7, UR5, PT, P0 ;  /* 0x0000000507007c0c */ /* 0x000fda000bf05300 */
[----:B------:R-:W-:Y:S05]  /*14e0*/  @P0 BRA `(.L_x_116) ;  /* 0xffffffec00a40947 */ /* 0x000fea000383ffff */
[----:B------:R-:W2:Y:S02]  /*14f0*/  LDC R3, c[0x0][0x3bc] ;  /* 0x0000ef00ff037b82 */ /* 0x000ea40000000800 */
.L_x_95:
[----:B------:R-:W-:Y:S02]  /*1500*/  LOP3.LUT R6, R6, 0x1, RZ, 0xc0, !PT ;  /* 0x0000000106067812 */ /* 0x000fe400078ec0ff */
[----:B------:R-:W-:Y:S02]  /*1510*/  ISETP.NE.U32.AND P0, PT, R0, R5, PT ;  /* 0x000000050000720c */ /* 0x000fe40003f05070 */
[----:B------:R-:W-:Y:S02]  /*1520*/  ISETP.NE.U32.AND P1, PT, R6, 0x1, PT ;  /* 0x000000010600780c */ /* 0x000fe40003f25070 */
[----:B--2---:R-:W-:-:S04]  /*1530*/  ISETP.NE.AND.EX P0, PT, R3, RZ, PT, P0 ;  /* 0x000000ff0300720c */ /* 0x004fc80003f05300 */
[----:B------:R-:W-:-:S13]  /*1540*/  ISETP.NE.U32.OR.EX P0, PT, RZ, RZ, !P0, P1 ;  /* 0x000000ffff00720c */ /* 0x000fda0004705510 */
[----:B------:R-:W-:Y:S05]  /*1550*/  @P0 EXIT ;  /* 0x000000000000094d */ /* 0x000fea0003800000 */
[----:B------:R-:W2:Y:S01]  /*1560*/  LDCU.128 UR4, c[0x0][0x380] ;  /* 0x00007000ff0477ac */ /* 0x000ea20008000c00 */
[C---:B------:R-:W-:Y:S01]  /*1570*/  IMAD.SHL.U32 R4, R0.reuse, 0x8, RZ ;  /* 0x0000000800047824 */ /* 0x040fe200078e00ff */
[----:B------:R-:W-:Y:S01]  /*1580*/  SHF.L.U64.HI R5, R0, 0x3, R3 ;  /* 0x0000000300057819 */ /* 0x000fe20000010203 */
[----:B------:R-:W3:Y:S01]  /*1590*/  LDG.E.64 R12, desc[UR12][R20.64] ;  /* 0x0000000c140c7981 */ /* 0x000ee2000c1e1b00 */
[----:B------:R-:W4:Y:S03]  /*15a0*/  LDCU.64 UR8, c[0x0][0x390] ;  /* 0x00007200ff0877ac */ /* 0x000f260008000a00 */
[----:B------:R-:W5:Y:S04]  /*15b0*/  LDG.E.64 R2, desc[UR12][R22.64] ;  /* 0x0000000c16027981 */ /* 0x000f68000c1e1b00 */
[----:B------:R-:W5:Y:S01]  /*15c0*/  LDG.E.64 R10, desc[UR12][R18.64] ;  /* 0x0000000c120a7981 */ /* 0x000f62000c1e1b00 */
[----:B--2---:R-:W-:-:S04]  /*15d0*/  IADD3 R8, P0, PT, R4, UR6, RZ ;  /* 0x0000000604087c10 */ /* 0x004fc8000ff1e0ff */
[----:B------:R-:W-:Y:S02]  /*15e0*/  IADD3.X R9, PT, PT, R5, UR7, RZ, P0, !PT ;  /* 0x0000000705097c10 */ /* 0x000fe400087fe4ff */
[----:B01----:R-:W-:-:S04]  /*15f0*/  IADD3 R30, P0, PT, R4, UR4, RZ ;  /* 0x00000004041e7c10 */ /* 0x003fc8000ff1e0ff */
[----:B------:R-:W3:Y:S01]  /*1600*/  LDG.E.64 R8, desc[UR12][R8.64] ;  /* 0x0000000c08087981 */ /* 0x000ee2000c1e1b00 */
[----:B------:R-:W-:Y:S02]  /*1610*/  IADD3.X R31, PT, PT, R5, UR5, RZ, P0, !PT ;  /* 0x00000005051f7c10 */ /* 0x000fe400087fe4ff */
[----:B----4-:R-:W-:-:S03]  /*1620*/  IADD3 R14, P0, PT, R4, UR8, RZ ;  /* 0x00000008040e7c10 */ /* 0x010fc6000ff1e0ff */
[----:B------:R-:W5:Y:S01]  /*1630*/  LDG.E.64 R6, desc[UR12][R30.64] ;  /* 0x0000000c1e067981 */ /* 0x000f62000c1e1b00 */
[----:B------:R-:W-:-:S06]  /*1640*/  IADD3.X R15, PT, PT, R5, UR9, RZ, P0, !PT ;  /* 0x00000009050f7c10 */ /* 0x000fcc00087fe4ff */
[----:B------:R-:W2:Y:S01]  /*1650*/  LDG.E.64 R14, desc[UR12][R14.64] ;  /* 0x0000000c0e0e7981 */ /* 0x000ea2000c1e1b00 */
[----:B------:R-:W-:Y:S01]  /*1660*/  BSSY.RECONVERGENT B0, `(.L_x_117) ;  /* 0x000001d000007945 */ /* 0x000fe20003800200 */
[----:B---3--:R-:W-:Y:S02]  /*1670*/  DADD R12, R12, -R8 ;  /* 0x000000000c0c7229 */ /* 0x008fe40000000808 */
[----:B-----5:R-:W-:-:S06]  /*1680*/  DADD R2, R2, -R6 ;  /* 0x0000000002027229 */ /* 0x020fcc0000000806 */
[----:B------:R-:W-:Y:S02]  /*1690*/  DMUL R6, R12, R12 ;  /* 0x0000000c0c067228 */ /* 0x000fe40000000000 */
[----:B--2---:R-:W-:-:S06]  /*16a0*/  DADD R10, R10, -R14 ;  /* 0x000000000a0a7229 */ /* 0x004fcc000000080e */
[----:B------:R-:W-:-:S08]  /*16b0*/  DFMA R6, R2, R2, R6 ;  /* 0x000000020206722b */ /* 0x000fd00000000006 */
[----:B------:R-:W-:-:S06]  /*16c0*/  DFMA R38, R10, R10, R6 ;  /* 0x0000000a0a26722b */ /* 0x000fcc0000000006 */
[----:B------:R-:W0:Y:S04]  /*16d0*/  MUFU.RSQ64H R7, R39 ;  /* 0x0000002700077308 */ /* 0x000e280000001c00 */
[----:B------:R-:W-:Y:S02]  /*16e0*/  VIADD R6, R39, 0xfcb00000 ;  /* 0xfcb0000027067836 */ /* 0x000fe40000000000 */
[----:B------:R-:W-:-:S04]  /*16f0*/  IMAD.MOV.U32 R14, RZ, RZ, 0x0 ;  /* 0x00000000ff0e7424 */ /* 0x000fc800078e00ff */
[----:B0-----:R-:W-:Y:S01]  /*1700*/  DMUL R8, R6, R6 ;  /* 0x0000000606087228 */ /* 0x001fe20000000000 */
[----:B------:R-:W-:-:S07]  /*1710*/  IMAD.MOV.U32 R15, RZ, RZ, 0x3fd80000 ;  /* 0x3fd80000ff0f7424 */ /* 0x000fce00078e00ff */
[----:B------:R-:W-:-:S08]  /*1720*/  DFMA R8, R38, -R8, 1 ;  /* 0x3ff000002608742b */ /* 0x000fd00000000808 */
[----:B------:R-:W-:Y:S02]  /*1730*/  DFMA R14, R8, R14, 0.5 ;  /* 0x3fe00000080e742b */ /* 0x000fe4000000000e */
[----:B------:R-:W-:-:S08]  /*1740*/  DMUL R8, R6, R8 ;  /* 0x0000000806087228 */ /* 0x000fd00000000000 */
[----:B------:R-:W-:Y:S01]  /*1750*/  DFMA R14, R14, R8, R6 ;  /* 0x000000080e0e722b */ /* 0x000fe20000000006 */
[----:B------:R-:W-:-:S07]  /*1760*/  ISETP.GE.U32.AND P0, PT, R6, 0x7ca00000, PT ;  /* 0x7ca000000600780c */ /* 0x000fce0003f06070 */
        /* <DEDUP_REMOVED lines=10> */
[----:B------:R-:W-:Y:S01]  /*1810*/  MOV R8, R44 ;  /* 0x0000002c00087202 */ /* 0x000fe20000000f00 */
[----:B------:R-:W-:-:S07]  /*1820*/  IMAD.MOV.U32 R9, RZ, RZ, R45 ;  /* 0x000000ffff097224 */ /* 0x000fce00078e002d */
.L_x_118:
[----:B------:R-:W-:Y:S05]  /*1830*/  BSYNC.RECONVERGENT B0 ;  /* 0x0000000000007941 */ /* 0x000fea0003800200 */
.L_x_117:
[----:B------:R-:W0:Y:S01]  /*1840*/  LDCU.64 UR4, c[0x0][0x398] ;  /* 0x00007300ff0477ac */ /* 0x000e220008000a00 */
[----:B------:R-:W2:Y:S01]  /*1850*/  LDG.E.64 R6, desc[UR12][R16.64] ;  /* 0x0000000c10067981 */ /* 0x000ea2000c1e1b00 */
[----:B0-----:R-:W-:-:S04]  /*1860*/  IADD3 R4, P0, PT, R4, UR4, RZ ;  /* 0x0000000404047c10 */ /* 0x001fc8000ff1e0ff */
[----:B------:R-:W-:-:S05]  /*1870*/  IADD3.X R5, PT, PT, R5, UR5, RZ, P0, !PT ;  /* 0x0000000505057c10 */ /* 0x000fca00087fe4ff */
[----:B------:R-:W3:Y:S01]  /*1880*/  LDG.E.64 R14, desc[UR12][R4.64] ;  /* 0x0000000c040e7981 */ /* 0x000ee2000c1e1b00 */
[----:B------:R-:W-:-:S08]  /*1890*/  DMUL R18, R8, R8 ;  /* 0x0000000808127228 */ /* 0x000fd00000000000 */
[----:B------:R-:W-:-:S06]  /*18a0*/  DMUL R8, R18, R8 ;  /* 0x0000000812087228 */ /* 0x000fcc0000000000 */
[----:B------:R-:W0:Y:S01]  /*18b0*/  MUFU.RCP64H R19, R9 ;  /* 0x0000000900137308 */ /* 0x000e220000001800 */
[----:B------:R-:W-:-:S06]  /*18c0*/  IMAD.MOV.U32 R18, RZ, RZ, 0x1 ;  /* 0x00000001ff127424 */ /* 0x000fcc00078e00ff */
[----:B0-----:R-:W-:-:S08]  /*18d0*/  DFMA R20, -R8, R18, 1 ;  /* 0x3ff000000814742b */ /* 0x001fd00000000112 */
[----:B------:R-:W-:-:S08]  /*18e0*/  DFMA R20, R20, R20, R20 ;  /* 0x000000141414722b */ /* 0x000fd00000000014 */
[----:B------:R-:W-:Y:S01]  /*18f0*/  DFMA R20, R18, R20, R18 ;  /* 0x000000141214722b */ /* 0x000fe20000000012 */
[----:B------:R-:W-:Y:S01]  /*1900*/  BSSY.RECONVERGENT B0, `(.L_x_119) ;  /* 0x0000011000007945 */ /* 0x000fe20003800200 */
[----:B--2---:R-:W-:-:S06]  /*1910*/  DMUL R6, R2, R6 ;  /* 0x0000000602067228 */ /* 0x004fcc0000000000 */
[----:B------:R-:W-:-:S08]  /*1920*/  DFMA R2, -R8, R20, 1 ;  /* 0x3ff000000802742b */ /* 0x000fd00000000114 */
[----:B------:R-:W-:Y:S02]  /*1930*/  DFMA R2, R20, R2, R20 ;  /* 0x000000021402722b */ /* 0x000fe40000000014 */
[----:B---3--:R-:W-:-:S08]  /*1940*/  DMUL R34, R6, R14 ;  /* 0x0000000e06227228 */ /* 0x008fd00000000000 */
[----:B------:R-:W-:-:S08]  /*1950*/  DMUL R6, R34, R2 ;  /* 0x0000000222067228 */ /* 0x000fd00000000000 */
[----:B------:R-:W-:-:S08]  /*1960*/  DFMA R14, -R8, R6, R34 ;  /* 0x00000006080e722b */ /* 0x000fd00000000122 */
[----:B------:R-:W-:Y:S01]  /*1970*/  DFMA R2, R2, R14, R6 ;  /* 0x0000000e0202722b */ /* 0x000fe20000000006 */
[----:B------:R-:W-:-:S09]  /*1980*/  FSETP.GEU.AND P1, PT, |R35|, 6.5827683646048100446e-37, PT ;  /* 0x036000002300780b */ /* 0x000fd20003f2e200 */
[----:B------:R-:W-:-:S05]  /*1990*/  FFMA R0, RZ, R9, R3 ;  /* 0x00000009ff007223 */ /* 0x000fca0000000003 */
[----:B------:R-:W-:-:S13]  /*19a0*/  FSETP.GT.AND P0, PT, |R0|, 1.469367938527859385e-39, PT ;  /* 0x001000000000780b */ /* 0x000fda0003f04200 */
[----:B------:R-:W-:Y:S05]  /*19b0*/  @P0 BRA P1, `(.L_x_120) ;  /* 0x0000000000140947 */ /* 0x000fea0000800000 */
[----:B------:R-:W-:Y:S01]  /*19c0*/  IMAD.MOV.U32 R32, RZ, RZ, R8 ;  /* 0x000000ffff207224 */ /* 0x000fe200078e0008 */
[----:B------:R-:W-:Y:S01]  /*19d0*/  MOV R6, 0x1a00 ;  /* 0x00001a0000067802 */ /* 0x000fe20000000f00 */
[----:B------:R-:W-:-:S07]  /*19e0*/  IMAD.MOV.U32 R33, RZ, RZ, R9 ;  /* 0x000000ffff217224 */ /* 0x000fce00078e0009 */
[----:B------:R-:W-:Y:S05]  /*19f0*/  CALL.REL.NOINC `($__internal_2_$__cuda_sm20_div_rn_f64_full) ;  /* 0x0000000000f87944 */ /* 0x000fea0003c00000 */
[----:B------:R-:W-:-:S07]  /*1a00*/  IMAD.MOV.U32 R3, RZ, RZ, R49 ;  /* 0x000000ffff037224 */ /* 0x000fce00078e0031 */
.L_x_120:
[----:B------:R-:W-:Y:S05]  /*1a10*/  BSYNC.RECONVERGENT B0 ;  /* 0x0000000000007941 */ /* 0x000fea0003800200 */
.L_x_119:
        /* <DEDUP_REMOVED lines=10> */
[----:B------:R-:W-:Y:S02]  /*1ac0*/  DFMA R20, R18, R20, R18 ;  /* 0x000000141214722b */ /* 0x000fe40000000012 */
[----:B--2---:R-:W-:-:S06]  /*1ad0*/  DMUL R2, R12, R2 ;  /* 0x000000020c027228 */ /* 0x004fcc0000000000 */
[----:B------:R-:W-:Y:S02]  /*1ae0*/  DFMA R12, -R8, R20, 1 ;  /* 0x3ff00000080c742b */ /* 0x000fe40000000114 */
[----:B---3--:R-:W-:-:S06]  /*1af0*/  DMUL R34, R2, R14 ;  /* 0x0000000e02227228 */ /* 0x008fcc0000000000 */
[----:B------:R-:W-:-:S08]  /*1b00*/  DFMA R12, R20, R12, R20 ;  /* 0x0000000c140c722b */ /* 0x000fd00000000014 */
[----:B------:R-:W-:Y:S01]  /*1b10*/  DMUL R2, R12, R34 ;  /* 0x000000220c027228 */ /* 0x000fe20000000000 */
[----:B------:R-:W-:-:S07]  /*1b20*/  FSETP.GEU.AND P1, PT, |R35|, 6.5827683646048100446e-37, PT ;  /* 0x036000002300780b */ /* 0x000fce0003f2e200 */
        /* <DEDUP_REMOVED lines=10> */
.L_x_122:
[----:B------:R-:W-:Y:S05]  /*1bd0*/  BSYNC.RECONVERGENT B0 ;  /* 0x0000000000007941 */ /* 0x000fea0003800200 */
.L_x_121:
[----:B------:R-:W2:Y:S02]  /*1be0*/  LDG.E.64 R6, desc[UR12][R26.64] ;  /* 0x0000000c1a067981 */ /* 0x000ea4000c1e1b00 */
[----:B--2---:R-:W-:-:S07]  /*1bf0*/  DADD R6, R6, R2 ;  /* 0x0000000006067229 */ /* 0x004fce0000000002 */
[----:B------:R0:W-:Y:S04]  /*1c00*/  STG.E.64 desc[UR12][R26.64], R6 ;  /* 0x000000061a007986 */ /* 0x0001e8000c101b0c */
[----:B------:R-:W2:Y:S04]  /*1c10*/  LDG.E.64 R16, desc[UR12][R16.64] ;  /* 0x0000000c10107981 */ /* 0x000ea8000c1e1b00 */
[----:B------:R-:W3:Y:S01]  /*1c20*/  LDG.E.64 R4, desc[UR12][R4.64] ;  /* 0x0000000c04047981 */ /* 0x000ee2000c1e1b00 */
[----:B------:R-:W1:Y:S01]  /*1c30*/  MUFU.RCP64H R3, R9 ;  /* 0x0000000900037308 */ /* 0x000e620000001800 */
[----:B------:R-:W-:Y:S01]  /*1c40*/  IMAD.MOV.U32 R2, RZ, RZ, 0x1 ;  /* 0x00000001ff027424 */ /* 0x000fe200078e00ff */
[----:B------:R-:W-:Y:S05]  /*1c50*/  BSSY.RECONVERGENT B0, `(.L_x_123) ;  /* 0x0000014000007945 */ /* 0x000fea0003800200 */
[----:B-1----:R-:W-:-:S08]  /*1c60*/  DFMA R12, -R8, R2, 1 ;  /* 0x3ff00000080c742b */ /* 0x002fd00000000102 */
        /* <DEDUP_REMOVED lines=12> */
[----:B0-----:R-:W-:Y:S05]  /*1d30*/  @P0 BRA P1, `(.L_x_124) ;  /* 0x0000000000140947 */ /* 0x001fea0000800000 */
[----:B------:R-:W-:Y:S01]  /*1d40*/  IMAD.MOV.U32 R32, RZ, RZ, R8 ;  /* 0x000000ffff207224 */ /* 0x000fe200078e0008 */
[----:B------:R-:W-:Y:S01]  /*1d50*/  MOV R6, 0x1d80 ;  /* 0x00001d8000067802 */ /* 0x000fe20000000f00 */
[----:B------:R-:W-:-:S07]  /*1d60*/  IMAD.MOV.U32 R33, RZ, RZ, R9 ;  /* 0x000000ffff217224 */ /* 0x000fce00078e0009 */
[----:B------:R-:W-:Y:S05]  /*1d70*/  CALL.REL.NOINC `($__internal_2_$__cuda_sm20_div_rn_f64_full) ;  /* 0x0000000000187944 */ /* 0x000fea0003c00000 */
[----:B------:R-:W-:-:S07]  /*1d80*/  IMAD.MOV.U32 R3, RZ, RZ, R49 ;  /* 0x000000ffff037224 */ /* 0x000fce00078e0031 */
.L_x_124:
[----:B------:R-:W-:Y:S05]  /*1d90*/  BSYNC.RECONVERGENT B0 ;  /* 0x0000000000007941 */ /* 0x000fea0003800200 */
.L_x_123:
[----:B------:R-:W2:Y:S02]  /*1da0*/  LDG.E.64 R4, desc[UR12][R24.64] ;  /* 0x0000000c18047981 */ /* 0x000ea4000c1e1b00 */
[----:B--2---:R-:W-:-:S07]  /*1db0*/  DADD R4, R4, R2 ;  /* 0x0000000004047229 */ /* 0x004fce0000000002 */
[----:B------:R-:W-:Y:S01]  /*1dc0*/  STG.E.64 desc[UR12][R24.64], R4 ;  /* 0x0000000418007986 */ /* 0x000fe2000c101b0c */
[----:B------:R-:W-:Y:S05]  /*1dd0*/  EXIT ;  /* 0x000000000000794d */ /* 0x000fea0003800000 */
        .weak           $__internal_2_$__cuda_sm20_div_rn_f64_full
        .type           $__internal_2_$__cuda_sm20_div_rn_f64_full,@function
        .size           $__internal_2_$__cuda_sm20_div_rn_f64_full,($__internal_3_$__cuda_sm20_dsqrt_rn_f64_mediumpath_v1 - $__internal_2_$__cuda_sm20_div_rn_f64_full)
$__internal_2_$__cuda_sm20_div_rn_f64_full:
[C---:B------:R-:W-:Y:S01]  /*1de0*/  FSETP.GEU.AND P0, PT, |R33|.reuse, 1.469367938527859385e-39, PT ;  /* 0x001000002100780b */ /* 0x040fe20003f0e200 */
[----:B------:R-:W-:Y:S01]  /*1df0*/  IMAD.MOV.U32 R38, RZ, RZ, 0x1 ;  /* 0x00000001ff267424 */ /* 0x000fe200078e00ff */
[----:B------:R-:W-:Y:S01]  /*1e00*/  LOP3.LUT R30, R33, 0x800fffff, RZ, 0xc0, !PT ;  /* 0x800fffff211e7812 */ /* 0x000fe200078ec0ff */
[----:B------:R-:W-:Y:S01]  /*1e10*/  IMAD.MOV.U32 R0, RZ, RZ, 0x1ca00000 ;  /* 0x1ca00000ff007424 */ /* 0x000fe200078e00ff */
[C---:B------:R-:W-:Y:S01]  /*1e20*/  FSETP.GEU.AND P2, PT, |R35|.reuse, 1.469367938527859385e-39, PT ;  /* 0x001000002300780b */ /* 0x040fe20003f4e200 */
[----:B------:R-:W-:Y:S01]  /*1e30*/  BSSY.RECONVERGENT B2, `(.L_x_125) ;  /* 0x0000052000027945 */ /* 0x000fe20003800200 */
[----:B------:R-:W-:Y:S01]  /*1e40*/  LOP3.LUT R31, R30, 0x3ff00000, RZ, 0xfc, !PT ;  /* 0x3ff000001e1f7812 */ /* 0x000fe200078efcff */
[----:B------:R-:W-:Y:S01]  /*1e50*/  IMAD.MOV.U32 R30, RZ, RZ, R32 ;  /* 0x000000ffff1e7224 */ /* 0x000fe200078e0020 */
[----:B------:R-:W-:Y:S02]  /*1e60*/  LOP3.LUT R2, R35, 0x7ff00000, RZ, 0xc0, !PT ;  /* 0x7ff0000023027812 */ /* 0x000fe400078ec0ff */
[----:B------:R-:W-:-:S03]  /*1e70*/  LOP3.LUT R7, R33, 0x7ff00000, RZ, 0xc0, !PT ;  /* 0x7ff0000021077812 */ /* 0x000fc600078ec0ff */
[----:B------:R-:W-:Y:S01]  /*1e80*/  @!P0 DMUL R30, R32, 8.98846567431157953865e+307 ;  /* 0x7fe00000201e8828 */ /* 0x000fe20000000000 */
[----:B------:R-:W-:-:S03]  /*1e90*/  ISETP.GE.U32.AND P1, PT, R2, R7, PT ;  /* 0x000000070200720c */ /* 0x000fc60003f26070 */
[----:B------:R-:W-:Y:S02]  /*1ea0*/  @!P2 LOP3.LUT R37, R33, 0x7ff00000, RZ, 0xc0, !PT ;  /* 0x7ff000002125a812 */ /* 0x000fe400078ec0ff */
[----:B------:R-:W0:Y:S02]  /*1eb0*/  MUFU.RCP64H R39, R31 ;  /* 0x0000001f00277308 */ /* 0x000e240000001800 */
[----:B------:R-:W-:Y:S02]  /*1ec0*/  @!P2 ISETP.GE.U32.AND P3, PT, R2, R37, PT ;  /* 0x000000250200a20c */ /* 0x000fe40003f66070 */
[----:B------:R-:W-:Y:S02]  /*1ed0*/  SEL R37, R0, 0x63400000, !P1 ;  /* 0x6340000000257807 */ /* 0x000fe40004800000 */
[----:B------:R-:W-:Y:S02]  /*1ee0*/  @!P0 LOP3.LUT R7, R31, 0x7ff00000, RZ, 0xc0, !PT ;  /* 0x7ff000001f078812 */ /* 0x000fe400078ec0ff */
[----:B------:R-:W-:Y:S01]  /*1ef0*/  LOP3.LUT R37, R37, 0x800fffff, R35, 0xf8, !PT ;  /* 0x800fffff25257812 */ /* 0x000fe200078ef823 */
[----:B0-----:R-:W-:-:S08]  /*1f00*/  DFMA R46, R38, -R30, 1 ;  /* 0x3ff00000262e742b */ /* 0x001fd0000000081e */
[----:B------:R-:W-:-:S08]  /*1f10*/  DFMA R46, R46, R46, R46 ;  /* 0x0000002e2e2e722b */ /* 0x000fd0000000002e */
[----:B------:R-:W-:Y:S01]  /*1f20*/  DFMA R38, R38, R46, R38 ;  /* 0x0000002e2626722b */ /* 0x000fe20000000026 */
[----:B------:R-:W-:Y:S01]  /*1f30*/  @!P2 SEL R47, R0, 0x63400000, !P3 ;  /* 0x63400000002fa807 */ /* 0x000fe20005800000 */
[----:B------:R-:W-:-:S03]  /*1f40*/  @!P2 IMAD.MOV.U32 R46, RZ, RZ, RZ ;  /* 0x000000ffff2ea224 */ /* 0x000fc600078e00ff */
[----:B------:R-:W-:-:S03]  /*1f50*/  @!P2 LOP3.LUT R36, R47, 0x80000000, R35, 0xf8, !PT ;  /* 0x800000002f24a812 */ /* 0x000fc600078ef823 */
[----:B------:R-:W-:Y:S01]  /*1f60*/  DFMA R48, R38, -R30, 1 ;  /* 0x3ff000002630742b */ /* 0x000fe2000000081e */
[----:B------:R-:W-:Y:S02]  /*1f70*/  @!P2 LOP3.LUT R47, R36, 0x100000, RZ, 0xfc, !PT ;  /* 0x00100000242fa812 */ /* 0x000fe400078efcff */
[----:B------:R-:W-:-:S05]  /*1f80*/  MOV R36, R34 ;  /* 0x0000002200247202 */ /* 0x000fca0000000f00 */
[----:B------:R-:W-:Y:S02]  /*1f90*/  DFMA R48, R38, R48, R38 ;  /* 0x000000302630722b */ /* 0x000fe40000000026 */
[----:B------:R-:W-:-:S08]  /*1fa0*/  @!P2 DFMA R36, R36, 2, -R46 ;  /* 0x400000002424a82b */ /* 0x000fd0000000082e */
[----:B------:R-:W-:-:S08]  /*1fb0*/  DMUL R46, R48, R36 ;  /* 0x00000024302e7228 */ /* 0x000fd00000000000 */
[----:B------:R-:W-:-:S08]  /*1fc0*/  DFMA R38, R46, -R30, R36 ;  /* 0x8000001e2e26722b */ /* 0x000fd00000000024 */
[----:B------:R-:W-:Y:S01]  /*1fd0*/  DFMA R38, R48, R38, R46 ;  /* 0x000000263026722b */ /* 0x000fe2000000002e */
[----:B------:R-:W-:Y:S01]  /*1fe0*/  IMAD.MOV.U32 R46, RZ, RZ, R2 ;  /* 0x000000ffff2e7224 */ /* 0x000fe200078e0002 */
[----:B------:R-:W-:-:S05]  /*1ff0*/  @!P2 LOP3.LUT R46, R37, 0x7ff00000, RZ, 0xc0, !PT ;  /* 0x7ff00000252ea812 */ /* 0x000fca00078ec0ff */
[----:B------:R-:W-:-:S05]  /*2000*/  VIADD R47, R46, 0xffffffff ;  /* 0xffffffff2e2f7836 */ /* 0x000fca0000000000 */
[----:B------:R-:W-:Y:S01]  /*2010*/  ISETP.GT.U32.AND P0, PT, R47, 0x7feffffe, PT ;  /* 0x7feffffe2f00780c */ /* 0x000fe20003f04070 */
[----:B------:R-:W-:-:S05]  /*2020*/  VIADD R47, R7, 0xffffffff ;  /* 0xffffffff072f7836 */ /* 0x000fca0000000000 */
[----:B------:R-:W-:-:S13]  /*2030*/  ISETP.GT.U32.OR P0, PT, R47, 0x7feffffe, P0 ;  /* 0x7feffffe2f00780c */ /* 0x000fda0000704470 */
[----:B------:R-:W-:Y:S05]  /*2040*/  @P0 BRA `(.L_x_126) ;  /* 0x00000000006c0947 */ /* 0x000fea0003800000 */
[----:B------:R-:W-:-:S04]  /*2050*/  LOP3.LUT R7, R33, 0x7ff00000, RZ, 0xc0, !PT ;  /* 0x7ff0000021077812 */ /* 0x000fc800078ec0ff */
[CC--:B------:R-:W-:Y:S02]  /*2060*/  VIADDMNMX R34, R2.reuse, -R7.reuse, 0xb9600000, !PT ;  /* 0xb960000002227446 */ /* 0x0c0fe40007800907 */
[----:B------:R-:W-:Y:S02]  /*2070*/  ISETP.GE.U32.AND P0, PT, R2, R7, PT ;  /* 0x000000070200720c */ /* 0x000fe40003f06070 */
[----:B------:R-:W-:Y:S02]  /*2080*/  VIMNMX R34, PT, PT, R34, 0x46a00000, PT ;  /* 0x46a0000022227848 */ /* 0x000fe40003fe0100 */
[----:B------:R-:W-:-:S05]  /*2090*/  SEL R7, R0, 0x63400000, !P0 ;  /* 0x6340000000077807 */ /* 0x000fca0004000000 */
[----:B------:R-:W-:Y:S02]  /*20a0*/  IMAD.IADD R7, R34, 0x1, -R7 ;  /* 0x0000000122077824 */ /* 0x000fe400078e0a07 */
[----:B------:R-:W-:Y:S02]  /*20b0*/  IMAD.MOV.U32 R34, RZ, RZ, RZ ;  /* 0x000000ffff227224 */ /* 0x000fe400078e00ff */
[----:B------:R-:W-:-:S06]  /*20c0*/  VIADD R35, R7, 0x7fe00000 ;  /* 0x7fe0000007237836 */ /* 0x000fcc0000000000 */
[----:B------:R-:W-:-:S10]  /*20d0*/  DMUL R48, R38, R34 ;  /* 0x0000002226307228 */ /* 0x000fd40000000000 */
[----:B------:R-:W-:-:S13]  /*20e0*/  FSETP.GTU.AND P0, PT, |R49|, 1.469367938527859385e-39, PT ;  /* 0x001000003100780b */ /* 0x000fda0003f0c200 */
[----:B------:R-:W-:Y:S05]  /*20f0*/  @P0 BRA `(.L_x_127) ;  /* 0x0000000000940947 */ /* 0x000fea0003800000 */
[----:B------:R-:W-:Y:S01]  /*2100*/  DFMA R30, R38, -R30, R36 ;  /* 0x8000001e261e722b */ /* 0x000fe20000000024 */
[----:B------:R-:W-:-:S09]  /*2110*/  IMAD.MOV.U32 R34, RZ, RZ, RZ ;  /* 0x000000ffff227224 */ /* 0x000fd200078e00ff */
[C---:B------:R-:W-:Y:S02]  /*2120*/  FSETP.NEU.AND P0, PT, R31.reuse, RZ, PT ;  /* 0x000000ff1f00720b */ /* 0x040fe40003f0d000 */
[----:B------:R-:W-:-:S04]  /*2130*/  LOP3.LUT R32, R31, 0x80000000, R33, 0x48, !PT ;  /* 0x800000001f207812 */ /* 0x000fc800078e4821 */
[----:B------:R-:W-:-:S07]  /*2140*/  LOP3.LUT R35, R32, R35, RZ, 0xfc, !PT ;  /* 0x0000002320237212 */ /* 0x000fce00078efcff */
[----:B------:R-:W-:Y:S05]  /*2150*/  @!P0 BRA `(.L_x_127) ;  /* 0x00000000007c8947 */ /* 0x000fea0003800000 */
[----:B------:R-:W-:Y:S01]  /*2160*/  IMAD.MOV R31, RZ, RZ, -R7 ;  /* 0x000000ffff1f7224 */ /* 0x000fe200078e0a07 */
[----:B------:R-:W-:Y:S01]  /*2170*/  IADD3 R7, PT, PT, -R7, -0x43300000, RZ ;  /* 0xbcd0000007077810 */ /* 0x000fe20007ffe1ff */
[----:B------:R-:W-:-:S06]  /*2180*/  IMAD.MOV.U32 R30, RZ, RZ, RZ ;  /* 0x000000ffff1e7224 */ /* 0x000fcc00078e00ff */
[----:B------:R-:W-:Y:S02]  /*2190*/  DFMA R30, R48, -R30, R38 ;  /* 0x8000001e301e722b */ /* 0x000fe40000000026 */
[----:B------:R-:W-:-:S08]  /*21a0*/  DMUL.RP R38, R38, R34 ;  /* 0x0000002226267228 */ /* 0x000fd00000008000 */
[----:B------:R-:W-:Y:S02]  /*21b0*/  FSETP.NEU.AND P0, PT, |R31|, R7, PT ;  /* 0x000000071f00720b */ /* 0x000fe40003f0d200 */
[----:B------:R-:W-:Y:S02]  /*21c0*/  LOP3.LUT R7, R39, R32, RZ, 0x3c, !PT ;  /* 0x0000002027077212 */ /* 0x000fe400078e3cff */
[----:B------:R-:W-:Y:S02]  /*21d0*/  FSEL R48, R38, R48, !P0 ;  /* 0x0000003026307208 */ /* 0x000fe40004000000 */
[----:B------:R-:W-:Y:S01]  /*21e0*/  FSEL R49, R7, R49, !P0 ;  /* 0x0000003107317208 */ /* 0x000fe20004000000 */
[----:B------:R-:W-:Y:S06]  /*21f0*/  BRA `(.L_x_127) ;  /* 0x0000000000547947 */ /* 0x000fec0003800000 */
.L_x_126:
[----:B------:R-:W-:-:S14]  /*2200*/  DSETP.NAN.AND P0, PT, R34, R34, PT ;  /* 0x000000222200722a */ /* 0x000fdc0003f08000 */
[----:B------:R-:W-:Y:S05]  /*2210*/  @P0 BRA `(.L_x_128) ;  /* 0x0000000000440947 */ /* 0x000fea0003800000 */
[----:B------:R-:W-:-:S14]  /*2220*/  DSETP.NAN.AND P0, PT, R32, R32, PT ;  /* 0x000000202000722a */ /* 0x000fdc0003f08000 */
[----:B------:R-:W-:Y:S05]  /*2230*/  @P0 BRA `(.L_x_129) ;  /* 0x0000000000300947 */ /* 0x000fea0003800000 */
[----:B------:R-:W-:Y:S01]  /*2240*/  ISETP.NE.AND P0, PT, R46, R7, PT ;  /* 0x000000072e00720c */ /* 0x000fe20003f05270 */
[----:B------:R-:W-:Y:S02]  /*2250*/  IMAD.MOV.U32 R48, RZ, RZ, 0x0 ;  /* 0x00000000ff307424 */ /* 0x000fe400078e00ff */
[----:B------:R-:W-:-:S10]  /*2260*/  IMAD.MOV.U32 R49, RZ, RZ, -0x80000 ;  /* 0xfff80000ff317424 */ /* 0x000fd400078e00ff */
[----:B------:R-:W-:Y:S05]  /*2270*/  @!P0 BRA `(.L_x_127) ;  /* 0x0000000000348947 */ /* 0x000fea0003800000 */
[----:B------:R-:W-:Y:S02]  /*2280*/  ISETP.NE.AND P0, PT, R46, 0x7ff00000, PT ;  /* 0x7ff000002e00780c */ /* 0x000fe40003f05270 */
[----:B------:R-:W-:Y:S02]  /*2290*/  LOP3.LUT R49, R35, 0x80000000, R33, 0x48, !PT ;  /* 0x8000000023317812 */ /* 0x000fe400078e4821 */
[----:B------:R-:W-:-:S13]  /*22a0*/  ISETP.EQ.OR P0, PT, R7, RZ, !P0 ;  /* 0x000000ff0700720c */ /* 0x000fda0004702670 */
[----:B------:R-:W-:Y:S01]  /*22b0*/  @P0 LOP3.LUT R0, R49, 0x7ff00000, RZ, 0xfc, !PT ;  /* 0x7ff0000031000812 */ /* 0x000fe200078efcff */
[----:B------:R-:W-:Y:S02]  /*22c0*/  @!P0 IMAD.MOV.U32 R48, RZ, RZ, RZ ;  /* 0x000000ffff308224 */ /* 0x000fe400078e00ff */
[----:B------:R-:W-:Y:S02]  /*22d0*/  @P0 IMAD.MOV.U32 R48, RZ, RZ, RZ ;  /* 0x000000ffff300224 */ /* 0x000fe400078e00ff */
[----:B------:R-:W-:Y:S01]  /*22e0*/  @P0 IMAD.MOV.U32 R49, RZ, RZ, R0 ;  /* 0x000000ffff310224 */ /* 0x000fe200078e0000 */
[----:B------:R-:W-:Y:S06]  /*22f0*/  BRA `(.L_x_127) ;  /* 0x0000000000147947 */ /* 0x000fec0003800000 */
.L_x_129:
[----:B------:R-:W-:Y:S01]  /*2300*/  LOP3.LUT R49, R33, 0x80000, RZ, 0xfc, !PT ;  /* 0x0008000021317812 */ /* 0x000fe200078efcff */
[----:B------:R-:W-:Y:S01]  /*2310*/  IMAD.MOV.U32 R48, RZ, RZ, R32 ;  /* 0x000000ffff307224 */ /* 0x000fe200078e0020 */
[----:B------:R-:W-:Y:S06]  /*2320*/  BRA `(.L_x_127) ;  /* 0x0000000000087947 */ /* 0x000fec0003800000 */
.L_x_128:
[----:B------:R-:W-:Y:S02]  /*2330*/  LOP3.LUT R49, R35, 0x80000, RZ, 0xfc, !PT ;  /* 0x0008000023317812 */ /* 0x000fe400078efcff */
[----:B------:R-:W-:-:S07]  /*2340*/  MOV R48, R34 ;  /* 0x0000002200307202 */ /* 0x000fce0000000f00 */
.L_x_127:
[----:B------:R-:W-:Y:S05]  /*2350*/  BSYNC.RECONVERGENT B2 ;  /* 0x0000000000027941 */ /* 0x000fea0003800200 */
.L_x_125:
[----:B------:R-:W-:Y:S02]  /*2360*/  IMAD.MOV.U32 R7, RZ, RZ, 0x0 ;  /* 0x00000000ff077424 */ /* 0x000fe400078e00ff */
[----:B------:R-:W-:Y:S02]  /*2370*/  IMAD.MOV.U32 R2, RZ, RZ, R48 ;  /* 0x000000ffff027224 */ /* 0x000fe400078e0030 */
[----:B------:R-:W-:Y:S05]  /*2380*/  RET.REL.NODEC R6 `(_Z11forceKernelPdS_S_S_S_S_S_m) ;  /* 0xffffffdc061c7950 */ /* 0x000fea0003c3ffff */
        .weak           $__internal_3_$__cuda_sm20_dsqrt_rn_f64_mediumpath_v1
        .type           $__internal_3_$__cuda_sm20_dsqrt_rn_f64_mediumpath_v1,@function
        .size           $__internal_3_$__cuda_sm20_dsqrt_rn_f64_mediumpath_v1,(.L_x_138 - $__internal_3_$__cuda_sm20_dsqrt_rn_f64_mediumpath_v1)
$__internal_3_$__cuda_sm20_dsqrt_rn_f64_mediumpath_v1:
[----:B------:R-:W-:Y:S01]  /*2390*/  ISETP.GE.U32.AND P0, PT, R6, -0x3400000, PT ;  /* 0xfcc000000600780c */ /* 0x000fe20003f06070 */
[----:B------:R-:W-:Y:S01]  /*23a0*/  BSSY.RECONVERGENT B2, `(.L_x_130) ;  /* 0x0000024000027945 */ /* 0x000fe20003800200 */
[----:B------:R-:W-:-:S11]  /*23b0*/  IMAD.MOV.U32 R6, RZ, RZ, R38 ;  /* 0x000000ffff067224 */ /* 0x000fd600078e0026 */
[----:B------:R-:W-:Y:S05]  /*23c0*/  @!P0 BRA `(.L_x_131) ;  /* 0x0000000000208947 */ /* 0x000fea0003800000 */
[----:B------:R-:W-:-:S10]  /*23d0*/  DFMA.RM R32, R30, R32, R34 ;  /* 0x000000201e20722b */ /* 0x000fd40000004022 */
[----:B------:R-:W-:-:S05]  /*23e0*/  IADD3 R30, P0, PT, R32, 0x1, RZ ;  /* 0x00000001201e7810 */ /* 0x000fca0007f1e0ff */
[----:B------:R-:W-:-:S06]  /*23f0*/  IMAD.X R31, RZ, RZ, R33, P0 ;  /* 0x000000ffff1f7224 */ /* 0x000fcc00000e0621 */
[----:B------:R-:W-:-:S08]  /*2400*/  DFMA.RP R6, -R32, R30, R6 ;  /* 0x0000001e2006722b */ /* 0x000fd00000008106 */
[----:B------:R-:W-:-:S06]  /*2410*/  DSETP.GT.AND P0, PT, R6, RZ, PT ;  /* 0x000000ff0600722a */ /* 0x000fcc0003f04000 */
[----:B------:R-:W-:Y:S02]  /*2420*/  FSEL R30, R30, R32, P0 ;  /* 0x000000201e1e7208 */ /* 0x000fe40000000000 */
[----:B------:R-:W-:Y:S01]  /*2430*/  FSEL R31, R31, R33, P0 ;  /* 0x000000211f1f7208 */ /* 0x000fe20000000000 */
[----:B------:R-:W-:Y:S06]  /*2440*/  BRA `(.L_x_132) ;  /* 0x0000000000647947 */ /* 0x000fec0003800000 */
.L_x_131:
[----:B------:R-:W-:-:S14]  /*2450*/  DSETP.NE.AND P0, PT, R6, RZ, PT ;  /* 0x000000ff0600722a */ /* 0x000fdc0003f05000 */
[----:B------:R-:W-:Y:S05]  /*2460*/  @!P0 BRA `(.L_x_133) ;  /* 0x0000000000588947 */ /* 0x000fea0003800000 */
[----:B------:R-:W-:-:S13]  /*2470*/  ISETP.GE.AND P0, PT, R7, RZ, PT ;  /* 0x000000ff0700720c */ /* 0x000fda0003f06270 */
[----:B------:R-:W-:Y:S02]  /*2480*/  @!P0 IMAD.MOV.U32 R30, RZ, RZ, 0x0 ;  /* 0x00000000ff1e8424 */ /* 0x000fe400078e00ff */
[----:B------:R-:W-:Y:S01]  /*2490*/  @!P0 IMAD.MOV.U32 R31, RZ, RZ, -0x80000 ;  /* 0xfff80000ff1f8424 */ /* 0x000fe200078e00ff */
[----:B------:R-:W-:Y:S06]  /*24a0*/  @!P0 BRA `(.L_x_132) ;  /* 0x00000000004c8947 */ /* 0x000fec0003800000 */
[----:B------:R-:W-:-:S13]  /*24b0*/  ISETP.GT.AND P0, PT, R7, 0x7fefffff, PT ;  /* 0x7fefffff0700780c */ /* 0x000fda0003f04270 */
[----:B------:R-:W-:Y:S05]  /*24c0*/  @P0 BRA `(.L_x_133) ;  /* 0x0000000000400947 */ /* 0x000fea0003800000 */
[----:B------:R-:W-:Y:S01]  /*24d0*/  DMUL R34, R6, 8.11296384146066816958e+31 ;  /* 0x4690000006227828 */ /* 0x000fe20000000000 */
[----:B------:R-:W-:Y:S02]  /*24e0*/  IMAD.MOV.U32 R32, RZ, RZ, 0x0 ;  /* 0x00000000ff207424 */ /* 0x000fe400078e00ff */
[----:B------:R-:W-:Y:S02]  /*24f0*/  IMAD.MOV.U32 R6, RZ, RZ, RZ ;  /* 0x000000ffff067224 */ /* 0x000fe400078e00ff */
[----:B------:R-:W-:Y:S01]  /*2500*/  IMAD.MOV.U32 R33, RZ, RZ, 0x3fd80000 ;  /* 0x3fd80000ff217424 */ /* 0x000fe200078e00ff */
[----:B------:R-:W0:Y:S03]  /*2510*/  MUFU.RSQ64H R7, R35 ;  /* 0x0000002300077308 */ /* 0x000e260000001c00 */
[----:B0-----:R-:W-:-:S08]  /*2520*/  DMUL R30, R6, R6 ;  /* 0x00000006061e7228 */ /* 0x001fd00000000000 */
[----:B------:R-:W-:-:S08]  /*2530*/  DFMA R30, R34, -R30, 1 ;  /* 0x3ff00000221e742b */ /* 0x000fd0000000081e */
[----:B------:R-:W-:Y:S02]  /*2540*/  DFMA R32, R30, R32, 0.5 ;  /* 0x3fe000001e20742b */ /* 0x000fe40000000020 */
[----:B------:R-:W-:-:S08]  /*2550*/  DMUL R30, R6, R30 ;  /* 0x0000001e061e7228 */ /* 0x000fd00000000000 */
[----:B------:R-:W-:-:S08]  /*2560*/  DFMA R30, R32, R30, R6 ;  /* 0x0000001e201e722b */ /* 0x000fd00000000006 */
[----:B------:R-:W-:Y:S02]  /*2570*/  DMUL R6, R34, R30 ;  /* 0x0000001e22067228 */ /* 0x000fe40000000000 */
[----:B------:R-:W-:-:S06]  /*2580*/  VIADD R31, R31, 0xfff00000 ;  /* 0xfff000001f1f7836 */ /* 0x000fcc0000000000 */
[----:B------:R-:W-:-:S08]  /*2590*/  DFMA R32, R6, -R6, R34 ;  /* 0x800000060620722b */ /* 0x000fd00000000022 */
[----:B------:R-:W-:-:S10]  /*25a0*/  DFMA R30, R30, R32, R6 ;  /* 0x000000201e1e722b */ /* 0x000fd40000000006 */
[----:B------:R-:W-:Y:S01]  /*25b0*/  VIADD R31, R31, 0xfcb00000 ;  /* 0xfcb000001f1f7836 */ /* 0x000fe20000000000 */
[----:B------:R-:W-:Y:S06]  /*25c0*/  BRA `(.L_x_132) ;  /* 0x0000000000047947 */ /* 0x000fec0003800000 */
.L_x_133:
[----:B------:R-:W-:-:S11]  /*25d0*/  DADD R30, R6, R6 ;  /* 0x00000000061e7229 */ /* 0x000fd60000000006 */
.L_x_132:
[----:B------:R-:W-:Y:S05]  /*25e0*/  BSYNC.RECONVERGENT B2 ;  /* 0x0000000000027941 */ /* 0x000fea0003800200 */
.L_x_130:
[----:B------:R-:W-:Y:S02]  /*25f0*/  IMAD.MOV.U32 R6, RZ, RZ, R0 ;  /* 0x000000ffff067224 */ /* 0x000fe400078e0000 */
[----:B------:R-:W-:Y:S02]  /*2600*/  IMAD.MOV.U32 R7, RZ, RZ, 0x0 ;  /* 0x00000000ff077424 */ /* 0x000fe400078e00ff */
[----:B------:R-:W-:Y:S02]  /*2610*/  IMAD.MOV.U32 R44, RZ, RZ, R30 ;  /* 0x000000ffff2c7224 */ /* 0x000fe400078e001e */
[----:B------:R-:W-:Y:S01]  /*2620*/  IMAD.MOV.U32 R45, RZ, RZ, R31 ;  /* 0x000000ffff2d7224 */ /* 0x000fe200078e001f */
[----:B------:R-:W-:Y:S06]  /*2630*/  RET.REL.NODEC R6 `(_Z11forceKernelPdS_S_S_S_S_S_m) ;  /* 0xffffffd806707950 */ /* 0x000fec0003c3ffff */
.L_x_134:
        /* <DEDUP_REMOVED lines=12> */
.L_x_138:


//--------------------- .nv.shared._Z15WarpForceKernelPdS_S_S_S_S_S_m --------------------------
	.section	.nv.shared._Z15WarpForceKernelPdS_S_S_S_S_S_m,"aw",@nobits
	.sectionflags	@""
	.align	16
	.zero		1024


//--------------------- .nv.shared.reserved.0     --------------------------
	.section	.nv.shared.reserved.0,"aw",@nobits
	.weak		__nv_reservedSMEM_offset_0_alias
	.size		__nv_reservedSMEM_offset_0_alias, 0, 64
	.other		__nv_reservedSMEM_offset_0_alias,@"STO_CUDA_RESERVED_SHARED STV_DEFAULT"
__nv_reservedSMEM_offset_0_alias:
	.zero		0
	.zero		64


//--------------------- .nv.shared._Z14OptForceKernelPdS_S_S_S_S_S_m --------------------------
	.section	.nv.shared._Z14OptForceKernelPdS_S_S_S_S_S_m,"aw",@nobits
	.sectionflags	@""
	.align	16
	.zero		1024


//--------------------- .nv.shared._Z11forceKernelPdS_S_S_S_S_S_m --------------------------
	.section	.nv.shared._Z11forceKernelPdS_S_S_S_S_S_m,"aw",@nobits
	.sectionflags	@""
	.align	16
	.zero		1024


//--------------------- .nv.constant0._Z15WarpForceKernelPdS_S_S_S_S_S_m --------------------------
	.section	.nv.constant0._Z15WarpForceKernelPdS_S_S_S_S_S_m,"a",@progbits
	.sectionflags	@""
	.align	4
.nv.constant0._Z15WarpForceKernelPdS_S_S_S_S_S_m:
	.zero		960


//--------------------- .nv.constant0._Z14OptForceKernelPdS_S_S_S_S_S_m --------------------------
	.section	.nv.constant0._Z14OptForceKernelPdS_S_S_S_S_S_m,"a",@progbits
	.sectionflags	@""
	.align	4
.nv.constant0._Z14OptForceKernelPdS_S_S_S_S_S_m:
	.zero		960


//--------------------- .nv.constant0._Z11forceKernelPdS_S_S_S_S_S_m --------------------------
	.section	.nv.constant0._Z11forceKernelPdS_S_S_S_S_S_m,"a",@progbits
	.sectionflags	@""
	.align	4
.nv.constant0._Z11forceKernelPdS_S_S_S_S_S_m:
	.zero		960


//--------------------- SYMBOLS --------------------------

	.type		.nv.reservedSmem.offset0,@object
	.size		.nv.reservedSmem.offset0,0x4
	.type		.nv.reservedSmem.cap,@object
	.size		.nv.reservedSmem.cap,0x4
